// auto-generated by cutlass_sweep.gemm — config: {"arch": "sm_90", "cluster_m": 2, "cluster_n": 1, "dtype": "fp16", "dtype_b": "fp16", "layout": "nt", "stages": 0, "tile_k": 16, "tile_m": 256, "tile_n": 384}
#include "cutlass/cutlass.h"
#include "cutlass/gemm/collective/collective_builder.hpp"
#include "cutlass/gemm/device/gemm_universal_adapter.h"
#include "cutlass/gemm/kernel/gemm_universal.hpp"
#include "cutlass/epilogue/collective/collective_builder.hpp"

using ElemA = cutlass::half_t;
using ElemB = cutlass::half_t;
using ElemCD = cutlass::half_t;
using Acc  = float;
using TileShape    = cute::Shape<cute::_256, cute::_384, cute::_16>;
using ClusterShape = cute::Shape<cute::_2, cute::_1, cute::_1>;

using CollectiveEpilogue = typename cutlass::epilogue::collective::CollectiveBuilder<
    cutlass::arch::Sm90, cutlass::arch::OpClassTensorOp,
    TileShape, ClusterShape,
    cutlass::epilogue::collective::EpilogueTileAuto,
    Acc, Acc,
    ElemCD, cutlass::layout::RowMajor, 128 / cutlass::sizeof_bits<ElemCD>::value,
    ElemCD, cutlass::layout::RowMajor, 128 / cutlass::sizeof_bits<ElemCD>::value,
    cutlass::epilogue::collective::EpilogueScheduleAuto
  >::CollectiveOp;

using CollectiveMainloop = typename cutlass::gemm::collective::CollectiveBuilder<
    cutlass::arch::Sm90, cutlass::arch::OpClassTensorOp,
    ElemA, cutlass::layout::RowMajor, 128 / cutlass::sizeof_bits<ElemA>::value,
    ElemB, cutlass::layout::ColumnMajor, 128 / cutlass::sizeof_bits<ElemB>::value,
    Acc,
    TileShape, ClusterShape,
    cutlass::gemm::collective::StageCountAutoCarveout<static_cast<int>(sizeof(typename CollectiveEpilogue::SharedStorage))>,
    cutlass::gemm::collective::KernelScheduleAuto
  >::CollectiveOp;

using GemmKernel = cutlass::gemm::kernel::GemmUniversal<
    cute::Shape<int,int,int,int>,
    CollectiveMainloop,
    CollectiveEpilogue
>;
using Gemm = cutlass::gemm::device::GemmUniversalAdapter<GemmKernel>;

// Force the device kernel symbol into the cubin without needing a host main.
auto* _anchor = &cutlass::device_kernel<GemmKernel>;


// ===== COMPILED SASS (sm_90a) =====

	.target	sm_90a

	.elftype	@"ET_EXEC"


//--------------------- .note.nv.tkinfo           --------------------------
	.section	.note.nv.tkinfo,"",@"SHT_NOTE"
	.sectionflags	@"SHF_NOTE_NV_TKINFO"
	.tkinfo
        /*0018*/ 	.word	0x00000002
        /*0030*/ 	.string	""
        /*0030*/ 	.string	"ptxas"
        /*0030*/ 	.string	"Cuda compilation tools, release 13.0, V13.0.88"
        /*0030*/ 	.string	"Build cuda_13.0.r13.0/compiler.36424714_0"
        /*0030*/ 	.string	"-arch sm_90a -m 64 "



//--------------------- .note.nv.cuinfo           --------------------------
	.section	.note.nv.cuinfo,"",@"SHT_NOTE"
	.sectionflags	@"SHF_NOTE_NV_CUINFO"
        /*0018*/ 	.short	0x0002
        /*001a*/ 	.short	0x005a
        /*001c*/ 	.short	0x0082
	.zero		2


//--------------------- .nv.info                  --------------------------
	.section	.nv.info,"",@"SHT_CUDA_INFO"
	.align	4


	//----- nvinfo : EIATTR_REGCOUNT
	.align		4
        /*0000*/ 	.byte	0x04, 0x2f
        /*0002*/ 	.short	(.L_15 - .L_14)
	.align		4
.L_14:
        /*0004*/ 	.word	index@(_ZN7cutlass13device_kernelINS_4gemm6kernel13GemmUniversalIN4cute5tupleIJiiiiEEENS1_10collective13CollectiveMmaINS1_34MainloopSm90TmaGmmaWarpSpecializedILi11ENS5_IJNS4_1CILi2EEENSA_ILi1EEESC_EEENS1_35KernelTmaWarpSpecializedCooperativeEEENS5_IJNSA_ILi256EEENSA_ILi384EEENSA_ILi16EEEEEENS_6half_tENS5_IJlSC_lEEESK_SL_NS4_8TiledMMAINS4_8MMA_AtomIJNS4_4SM904GMMA26MMA_64x192x16_F32F16F16_SSILNSP_5MajorE0ELSR_0ELNSP_7ScaleInE1ELSS_1EEEEEENS4_6LayoutISD_NS5_IJSC_NSA_ILi0EEESW_EEEEENS5_IJNS4_10UnderscoreESZ_SZ_EEEEENS4_13SM90_TMA_LOADENS4_14ComposedLayoutINS4_7SwizzleILi1ELi4ELi3EEENS4_18smem_ptr_flag_bitsILi16EEENSV_INS5_IJNSA_ILi8EEESI_EEENS5_IJSI_SC_EEEEEEEvNS4_8identityENS4_23SM90_TMA_LOAD_MULTICASTES1C_vS1D_EENS_8epilogue10collective6detail29Sm90TmaWarpSpecializedAdapterINS1H_15DefaultEpilogueISK_SL_SL_NS1G_6thread17LinearCombinationISK_Li1EffLNS1L_9ScaleType4KindE0ELNS_15FloatRoundStyleE2ESK_EENS1_15EpilogueDefaultEEEEEvvEEEEvNT_6ParamsE)
        /*0008*/ 	.word	0x000000a8


	//----- nvinfo : EIATTR_FRAME_SIZE
	.align		4
.L_15:
        /*000c*/ 	.byte	0x04, 0x11
        /*000e*/ 	.short	(.L_17 - .L_16)
	.align		4
.L_16:
        /*0010*/ 	.word	index@(_ZN7cutlass13device_kernelINS_4gemm6kernel13GemmUniversalIN4cute5tupleIJiiiiEEENS1_10collective13CollectiveMmaINS1_34MainloopSm90TmaGmmaWarpSpecializedILi11ENS5_IJNS4_1CILi2EEENSA_ILi1EEESC_EEENS1_35KernelTmaWarpSpecializedCooperativeEEENS5_IJNSA_ILi256EEENSA_ILi384EEENSA_ILi16EEEEEENS_6half_tENS5_IJlSC_lEEESK_SL_NS4_8TiledMMAINS4_8MMA_AtomIJNS4_4SM904GMMA26MMA_64x192x16_F32F16F16_SSILNSP_5MajorE0ELSR_0ELNSP_7ScaleInE1ELSS_1EEEEEENS4_6LayoutISD_NS5_IJSC_NSA_ILi0EEESW_EEEEENS5_IJNS4_10UnderscoreESZ_SZ_EEEEENS4_13SM90_TMA_LOADENS4_14ComposedLayoutINS4_7SwizzleILi1ELi4ELi3EEENS4_18smem_ptr_flag_bitsILi16EEENSV_INS5_IJNSA_ILi8EEESI_EEENS5_IJSI_SC_EEEEEEEvNS4_8identityENS4_23SM90_TMA_LOAD_MULTICASTES1C_vS1D_EENS_8epilogue10collective6detail29Sm90TmaWarpSpecializedAdapterINS1H_15DefaultEpilogueISK_SL_SL_NS1G_6thread17LinearCombinationISK_Li1EffLNS1L_9ScaleType4KindE0ELNS_15FloatRoundStyleE2ESK_EENS1_15EpilogueDefaultEEEEEvvEEEEvNT_6ParamsE)
        /*0014*/ 	.word	0x000005c0


	//----- nvinfo : EIATTR_MIN_STACK_SIZE
	.align		4
.L_17:
        /*0018*/ 	.byte	0x04, 0x12
        /*001a*/ 	.short	(.L_19 - .L_18)
	.align		4
.L_18:
        /*001c*/ 	.word	index@(_ZN7cutlass13device_kernelINS_4gemm6kernel13GemmUniversalIN4cute5tupleIJiiiiEEENS1_10collective13CollectiveMmaINS1_34MainloopSm90TmaGmmaWarpSpecializedILi11ENS5_IJNS4_1CILi2EEENSA_ILi1EEESC_EEENS1_35KernelTmaWarpSpecializedCooperativeEEENS5_IJNSA_ILi256EEENSA_ILi384EEENSA_ILi16EEEEEENS_6half_tENS5_IJlSC_lEEESK_SL_NS4_8TiledMMAINS4_8MMA_AtomIJNS4_4SM904GMMA26MMA_64x192x16_F32F16F16_SSILNSP_5MajorE0ELSR_0ELNSP_7ScaleInE1ELSS_1EEEEEENS4_6LayoutISD_NS5_IJSC_NSA_ILi0EEESW_EEEEENS5_IJNS4_10UnderscoreESZ_SZ_EEEEENS4_13SM90_TMA_LOADENS4_14ComposedLayoutINS4_7SwizzleILi1ELi4ELi3EEENS4_18smem_ptr_flag_bitsILi16EEENSV_INS5_IJNSA_ILi8EEESI_EEENS5_IJSI_SC_EEEEEEEvNS4_8identityENS4_23SM90_TMA_LOAD_MULTICASTES1C_vS1D_EENS_8epilogue10collective6detail29Sm90TmaWarpSpecializedAdapterINS1H_15DefaultEpilogueISK_SL_SL_NS1G_6thread17LinearCombinationISK_Li1EffLNS1L_9ScaleType4KindE0ELNS_15FloatRoundStyleE2ESK_EENS1_15EpilogueDefaultEEEEEvvEEEEvNT_6ParamsE)
        /*0020*/ 	.word	0x000005c0
.L_19:


//--------------------- .nv.compat                --------------------------
	.section	.nv.compat,"",@"SHT_CUDA_COMPAT_INFO"
	.align	4
        /*0000*/ 	.byte	0x02, 0x09, 0x01, 0x00, 0x02, 0x02, 0x04, 0x00, 0x02, 0x05, 0x05, 0x00, 0x03, 0x07, 0x01, 0x01
        /*0010*/ 	.byte	0x02, 0x03, 0x01, 0x00, 0x02, 0x06, 0x01, 0x00, 0x04, 0x0b, 0x08, 0x00, 0x00, 0x00, 0x00, 0x00
        /*0020*/ 	.byte	0x00, 0x00, 0x00, 0x00


//--------------------- .nv.info._ZN7cutlass13device_kernelINS_4gemm6kernel13GemmUniversalIN4cute5tupleIJiiiiEEENS1_10collective13CollectiveMmaINS1_34MainloopSm90TmaGmmaWarpSpecializedILi11ENS5_IJNS4_1CILi2EEENSA_ILi1EEESC_EEENS1_35KernelTmaWarpSpecializedCooperativeEEENS5_IJNSA_ILi256EEENSA_ILi384EEENSA_ILi16EEEEEENS_6half_tENS5_IJlSC_lEEESK_SL_NS4_8TiledMMAINS4_8MMA_AtomIJNS4_4SM904GMMA26MMA_64x192x16_F32F16F16_SSILNSP_5MajorE0ELSR_0ELNSP_7ScaleInE1ELSS_1EEEEEENS4_6LayoutISD_NS5_IJSC_NSA_ILi0EEESW_EEEEENS5_IJNS4_10UnderscoreESZ_SZ_EEEEENS4_13SM90_TMA_LOADENS4_14ComposedLayoutINS4_7SwizzleILi1ELi4ELi3EEENS4_18smem_ptr_flag_bitsILi16EEENSV_INS5_IJNSA_ILi8EEESI_EEENS5_IJSI_SC_EEEEEEEvNS4_8identityENS4_23SM90_TMA_LOAD_MULTICASTES1C_vS1D_EENS_8epilogue10collective6detail29Sm90TmaWarpSpecializedAdapterINS1H_15DefaultEpilogueISK_SL_SL_NS1G_6thread17LinearCombinationISK_Li1EffLNS1L_9ScaleType4KindE0ELNS_15FloatRoundStyleE2ESK_EENS1_15EpilogueDefaultEEEEEvvEEEEvNT_6ParamsE --------------------------
	.section	.nv.info._ZN7cutlass13device_kernelINS_4gemm6kernel13GemmUniversalIN4cute5tupleIJiiiiEEENS1_10collective13CollectiveMmaINS1_34MainloopSm90TmaGmmaWarpSpecializedILi11ENS5_IJNS4_1CILi2EEENSA_ILi1EEESC_EEENS1_35KernelTmaWarpSpecializedCooperativeEEENS5_IJNSA_ILi256EEENSA_ILi384EEENSA_ILi16EEEEEENS_6half_tENS5_IJlSC_lEEESK_SL_NS4_8TiledMMAINS4_8MMA_AtomIJNS4_4SM904GMMA26MMA_64x192x16_F32F16F16_SSILNSP_5MajorE0ELSR_0ELNSP_7ScaleInE1ELSS_1EEEEEENS4_6LayoutISD_NS5_IJSC_NSA_ILi0EEESW_EEEEENS5_IJNS4_10UnderscoreESZ_SZ_EEEEENS4_13SM90_TMA_LOADENS4_14ComposedLayoutINS4_7SwizzleILi1ELi4ELi3EEENS4_18smem_ptr_flag_bitsILi16EEENSV_INS5_IJNSA_ILi8EEESI_EEENS5_IJSI_SC_EEEEEEEvNS4_8identityENS4_23SM90_TMA_LOAD_MULTICASTES1C_vS1D_EENS_8epilogue10collective6detail29Sm90TmaWarpSpecializedAdapterINS1H_15DefaultEpilogueISK_SL_SL_NS1G_6thread17LinearCombinationISK_Li1EffLNS1L_9ScaleType4KindE0ELNS_15FloatRoundStyleE2ESK_EENS1_15EpilogueDefaultEEEEEvvEEEEvNT_6ParamsE,"",@"SHT_CUDA_INFO"
	.sectionflags	@""
	.align	4


	//----- nvinfo : EIATTR_CUDA_API_VERSION
	.align		4
        /*0000*/ 	.byte	0x04, 0x37
        /*0002*/ 	.short	(.L_21 - .L_20)
.L_20:
        /*0004*/ 	.word	0x00000082


	//----- nvinfo : EIATTR_KPARAM_INFO
	.align		4
.L_21:
        /*0008*/ 	.byte	0x04, 0x17
        /*000a*/ 	.short	(.L_23 - .L_22)
.L_22:
        /*000c*/ 	.word	0x00000000
        /*0010*/ 	.short	0x0000
        /*0012*/ 	.short	0x0070
        /*0014*/ 	.byte	0x00, 0xf0, 0x01, 0x10


	//----- nvinfo : EIATTR_SPARSE_MMA_MASK
	.align		4
.L_23:
        /*0018*/ 	.byte	0x03, 0x50
        /*001a*/ 	.short	0x0000


	//----- nvinfo : EIATTR_MAXREG_COUNT
	.align		4
        /*001c*/ 	.byte	0x03, 0x1b
        /*001e*/ 	.short	0x00a8


	//----- nvinfo : EIATTR_NUM_BARRIERS
	.align		4
        /*0020*/ 	.byte	0x02, 0x4c
        /*0022*/ 	.byte	0x01
	.zero		1


	//----- nvinfo : EIATTR_EXTERNS
	.align		4
        /*0024*/ 	.byte	0x04, 0x0f
        /*0026*/ 	.short	(.L_25 - .L_24)


	//   ....[0]....
	.align		4
.L_24:
        /*0028*/ 	.word	index@(__assertfail)


	//----- nvinfo : EIATTR_ANNOTATIONS
	.align		4
.L_25:
        /*002c*/ 	.byte	0x04, 0x55
        /*002e*/ 	.short	(.L_27 - .L_26)


	//   ....[0]....
.L_26:
        /*0030*/ 	.word	0x00000001
        /*0034*/ 	.byte	0x50, 0x08, 0x00, 0x00, 0x01, 0x00, 0x00, 0x00, 0x10, 0x0b, 0x00, 0x00, 0x01, 0x00, 0x00, 0x00
        /* <DEDUP_REMOVED lines=466> */
        /*1d64*/ 	.byte	0x40, 0xf0, 0x01, 0x00


	//----- nvinfo : EIATTR_MERCURY_ISA_VERSION
	.align		4
.L_27:
        /*1d68*/ 	.byte	0x03, 0x5f
        /*1d6a*/ 	.short	0x0101


	//----- nvinfo : EIATTR_INT_WARP_WIDE_INSTR_OFFSETS
	.align		4
        /*1d6c*/ 	.byte	0x04, 0x31
        /*1d6e*/ 	.short	(.L_29 - .L_28)


	//   ....[0]....
.L_28:
        /*1d70*/ 	.word	0x00000690


	//   ....[1]....
        /*1d74*/ 	.word	0x000006a0


	//   ....[2]....
        /*1d78*/ 	.word	0x00000820


	//----- nvinfo : EIATTR_COOP_GROUP_MASK_REGIDS
	.align		4
.L_29:
        /*1d7c*/ 	.byte	0x04, 0x29
        /*1d7e*/ 	.short	(.L_31 - .L_30)


	//   ....[0]....
.L_30:
        /*1d80*/ 	.word	0xffffffff


	//   ....[1]....
        /*1d84*/ 	.word	0xffffffff


	//   ....[2]....
        /*1d88*/ 	.word	0xffffffff


	//   ....[3]....
        /*1d8c*/ 	.word	0xffffffff


	//   ....[4]....
        /*1d90*/ 	.word	0xffffffff


	//   ....[5]....
        /*1d94*/ 	.word	0xffffffff


	//----- nvinfo : EIATTR_COOP_GROUP_INSTR_OFFSETS
	.align		4
.L_31:
        /*1d98*/ 	.byte	0x04, 0x28
        /*1d9a*/ 	.short	(.L_33 - .L_32)


	//   ....[0]....
.L_32:
        /*1d9c*/ 	.word	0x00000070


	//   ....[1]....
        /*1da0*/ 	.word	0x00000080


	//   ....[2]....
        /*1da4*/ 	.word	0x000001a0


	//   ....[3]....
        /*1da8*/ 	.word	0x000004e0


	//   ....[4]....
        /*1dac*/ 	.word	0x00000960


	//   ....[5]....
        /*1db0*/ 	.word	0x00001530


	//----- nvinfo : EIATTR_REG_RECONFIG
	.align		4
.L_33:
        /*1db4*/ 	.byte	0x01, 0x54
	.zero		2


	//----- nvinfo : EIATTR_SYSCALL_OFFSETS
	.align		4
        /*1db8*/ 	.byte	0x04, 0x46
        /*1dba*/ 	.short	(.L_35 - .L_34)


	//   ....[0]....
.L_34:
        /*1dbc*/ 	.word	0x000016e0


	//----- nvinfo : EIATTR_MBARRIER_INSTR_OFFSETS
	.align		4
.L_35:
        /*1dc0*/ 	.byte	0x04, 0x39
        /*1dc2*/ 	.short	(.L_37 - .L_36)


	//   ....[0]....
.L_36:
        /*1dc4*/ 	.word	0x00000340
        /*1dc8*/ 	.word	0x000000ff
        /*1dcc*/ 	.word	0x00000000
        /*1dd0*/ 	.short	0x0100
        /*1dd2*/ 	.byte	0x08
	.zero		1


	//   ....[1]....
        /*1dd4*/ 	.word	0x00000350
        /*1dd8*/ 	.word	0x000000ff
        /*1ddc*/ 	.word	0x00000058
        /*1de0*/ 	.short	0x0100
        /*1de2*/ 	.byte	0x08
	.zero		1


	//   ....[2]....
        /*1de4*/ 	.word	0x00000360
        /*1de8*/ 	.word	0x000000ff
        /*1dec*/ 	.word	0x00000008
        /*1df0*/ 	.short	0x0100
        /*1df2*/ 	.byte	0x08
	.zero		1


	//   ....[3]....
        /*1df4*/ 	.word	0x00000370
        /*1df8*/ 	.word	0x000000ff
        /*1dfc*/ 	.word	0x00000060
        /*1e00*/ 	.short	0x0100
        /*1e02*/ 	.byte	0x08
	.zero		1


	//   ....[4]....
        /*1e04*/ 	.word	0x00000380
        /*1e08*/ 	.word	0x000000ff
        /*1e0c*/ 	.word	0x00000010
        /*1e10*/ 	.short	0x0100
        /*1e12*/ 	.byte	0x08
	.zero		1


	//   ....[5]....
        /*1e14*/ 	.word	0x00000390
        /*1e18*/ 	.word	0x000000ff
        /*1e1c*/ 	.word	0x00000068
        /*1e20*/ 	.short	0x0100
        /*1e22*/ 	.byte	0x08
	.zero		1


	//   ....[6]....
        /*1e24*/ 	.word	0x000003a0
        /*1e28*/ 	.word	0x000000ff
        /*1e2c*/ 	.word	0x00000018
        /*1e30*/ 	.short	0x0100
        /*1e32*/ 	.byte	0x08
	.zero		1


	//   ....[7]....
        /*1e34*/ 	.word	0x000003b0
        /*1e38*/ 	.word	0x000000ff
        /*1e3c*/ 	.word	0x00000070
        /*1e40*/ 	.short	0x0100
        /*1e42*/ 	.byte	0x08
	.zero		1


	//   ....[8]....
        /*1e44*/ 	.word	0x000003c0
        /*1e48*/ 	.word	0x000000ff
        /*1e4c*/ 	.word	0x00000020
        /*1e50*/ 	.short	0x0100
        /*1e52*/ 	.byte	0x08
	.zero		1


	//   ....[9]....
        /*1e54*/ 	.word	0x000003d0
        /*1e58*/ 	.word	0x000000ff
        /*1e5c*/ 	.word	0x00000078
        /*1e60*/ 	.short	0x0100
        /*1e62*/ 	.byte	0x08
	.zero		1


	//   ....[10]....
        /*1e64*/ 	.word	0x000003e0
        /*1e68*/ 	.word	0x000000ff
        /*1e6c*/ 	.word	0x00000028
        /*1e70*/ 	.short	0x0100
        /*1e72*/ 	.byte	0x08
	.zero		1


	//   ....[11]....
        /*1e74*/ 	.word	0x000003f0
        /*1e78*/ 	.word	0x000000ff
        /*1e7c*/ 	.word	0x00000080
        /*1e80*/ 	.short	0x0100
        /*1e82*/ 	.byte	0x08
	.zero		1


	//   ....[12]....
        /*1e84*/ 	.word	0x00000400
        /*1e88*/ 	.word	0x000000ff
        /*1e8c*/ 	.word	0x00000030
        /*1e90*/ 	.short	0x0100
        /*1e92*/ 	.byte	0x08
	.zero		1


	//   ....[13]....
        /*1e94*/ 	.word	0x00000410
        /*1e98*/ 	.word	0x000000ff
        /*1e9c*/ 	.word	0x00000088
        /*1ea0*/ 	.short	0x0100
        /*1ea2*/ 	.byte	0x08
	.zero		1


	//   ....[14]....
        /*1ea4*/ 	.word	0x00000420
        /*1ea8*/ 	.word	0x000000ff
        /*1eac*/ 	.word	0x00000038
        /*1eb0*/ 	.short	0x0100
        /*1eb2*/ 	.byte	0x08
	.zero		1


	//   ....[15]....
        /*1eb4*/ 	.word	0x00000430
        /*1eb8*/ 	.word	0x000000ff
        /*1ebc*/ 	.word	0x00000090
        /*1ec0*/ 	.short	0x0100
        /*1ec2*/ 	.byte	0x08
	.zero		1


	//   ....[16]....
        /*1ec4*/ 	.word	0x00000440
        /*1ec8*/ 	.word	0x000000ff
        /*1ecc*/ 	.word	0x00000040
        /*1ed0*/ 	.short	0x0100
        /*1ed2*/ 	.byte	0x08
	.zero		1


	//   ....[17]....
        /*1ed4*/ 	.word	0x00000450
        /*1ed8*/ 	.word	0x000000ff
        /*1edc*/ 	.word	0x00000098
        /*1ee0*/ 	.short	0x0100
        /*1ee2*/ 	.byte	0x08
	.zero		1


	//   ....[18]....
        /*1ee4*/ 	.word	0x00000460
        /*1ee8*/ 	.word	0x000000ff
        /*1eec*/ 	.word	0x00000048
        /*1ef0*/ 	.short	0x0100
        /*1ef2*/ 	.byte	0x08
	.zero		1


	//   ....[19]....
        /*1ef4*/ 	.word	0x00000470
        /*1ef8*/ 	.word	0x000000ff
        /*1efc*/ 	.word	0x000000a0
        /*1f00*/ 	.short	0x0100
        /*1f02*/ 	.byte	0x08
	.zero		1


	//   ....[20]....
        /*1f04*/ 	.word	0x00000480
        /*1f08*/ 	.word	0x000000ff
        /*1f0c*/ 	.word	0x00000050
        /*1f10*/ 	.short	0x0100
        /*1f12*/ 	.byte	0x08
	.zero		1


	//   ....[21]....
        /*1f14*/ 	.word	0x00000490
        /*1f18*/ 	.word	0x000000ff
        /*1f1c*/ 	.word	0x000000a8
        /*1f20*/ 	.short	0x0100
        /*1f22*/ 	.byte	0x08
	.zero		1


	//   ....[22]....
        /*1f24*/ 	.word	0x00000890
        /*1f28*/ 	.word	0x000000ff
        /*1f2c*/ 	.word	0x000000c0
        /*1f30*/ 	.short	0x0100
        /*1f32*/ 	.byte	0x06
	.zero		1


	//   ....[23]....
        /*1f34*/ 	.word	0x000008c0
        /*1f38*/ 	.word	0x000000ff
        /*1f3c*/ 	.word	0x000000c8
        /*1f40*/ 	.short	0x0100
        /*1f42*/ 	.byte	0x06
	.zero		1


	//   ....[24]....
        /*1f44*/ 	.word	0x00001780
        /*1f48*/ 	.word	0x00000003
        /*1f4c*/ 	.word	0x00000000
        /*1f50*/ 	.short	0x010a
        /*1f52*/ 	.byte	0x3f
	.zero		1


	//   ....[25]....
        /*1f54*/ 	.word	0x000017c0
        /*1f58*/ 	.word	0x00000003
        /*1f5c*/ 	.word	0x00000000
        /*1f60*/ 	.short	0x010a
        /*1f62*/ 	.byte	0x3f
	.zero		1


	//   ....[26]....
        /*1f64*/ 	.word	0x000025a0
        /*1f68*/ 	.word	0x000000ff
        /*1f6c*/ 	.word	0x00000000
        /*1f70*/ 	.short	0x010a
        /*1f72*/ 	.byte	0x04
	.zero		1


	//   ....[27]....
        /*1f74*/ 	.word	0x000025e0
        /*1f78*/ 	.word	0x000000ff
        /*1f7c*/ 	.word	0x00000000
        /*1f80*/ 	.short	0x010a
        /*1f82*/ 	.byte	0x04
	.zero		1


	//   ....[28]....
        /*1f84*/ 	.word	0x00003ec0
        /*1f88*/ 	.word	0x00000005
        /*1f8c*/ 	.word	0x00000000
        /*1f90*/ 	.short	0x0101
        /*1f92*/ 	.byte	0x3f
	.zero		1


	//   ....[29]....
        /*1f94*/ 	.word	0x000040a0
        /*1f98*/ 	.word	0x00000000
        /*1f9c*/ 	.word	0x00000000
        /*1fa0*/ 	.short	0x0101
        /*1fa2*/ 	.byte	0x3f
	.zero		1


	//   ....[30]....
        /*1fa4*/ 	.word	0x0001eba0
        /*1fa8*/ 	.word	0x0000000f
        /*1fac*/ 	.word	0x00000058
        /*1fb0*/ 	.short	0x010a
        /*1fb2*/ 	.byte	0x3f
	.zero		1


	//   ....[31]....
        /*1fb4*/ 	.word	0x0001ef40
        /*1fb8*/ 	.word	0x00000002
        /*1fbc*/ 	.word	0x000000c8
        /*1fc0*/ 	.short	0x0101
        /*1fc2*/ 	.byte	0x3f
	.zero		1


	//   ....[32]....
        /*1fc4*/ 	.word	0x0001f750
        /*1fc8*/ 	.word	0x00000003
        /*1fcc*/ 	.word	0x00000000
        /*1fd0*/ 	.short	0x010a
        /*1fd2*/ 	.byte	0x3f
	.zero		1


	//   ....[33]....
        /*1fd4*/ 	.word	0x0001f7e0
        /*1fd8*/ 	.word	0x00000003
        /*1fdc*/ 	.word	0x00000000
        /*1fe0*/ 	.short	0x010a
        /*1fe2*/ 	.byte	0x3f
	.zero		1


	//   ....[34]....
        /*1fe4*/ 	.word	0x0001f870
        /*1fe8*/ 	.word	0x00000003
        /*1fec*/ 	.word	0x00000000
        /*1ff0*/ 	.short	0x010a
        /*1ff2*/ 	.byte	0x3f
	.zero		1


	//   ....[35]....
        /*1ff4*/ 	.word	0x0001f900
        /*1ff8*/ 	.word	0x00000003
        /*1ffc*/ 	.word	0x00000000
        /*2000*/ 	.short	0x010a
        /*2002*/ 	.byte	0x3f
	.zero		1


	//   ....[36]....
        /*2004*/ 	.word	0x0001f990
        /*2008*/ 	.word	0x00000003
        /*200c*/ 	.word	0x00000000
        /*2010*/ 	.short	0x010a
        /*2012*/ 	.byte	0x3f
	.zero		1


	//   ....[37]....
        /*2014*/ 	.word	0x0001fa20
        /*2018*/ 	.word	0x00000003
        /*201c*/ 	.word	0x00000000
        /*2020*/ 	.short	0x010a
        /*2022*/ 	.byte	0x3f
	.zero		1


	//   ....[38]....
        /*2024*/ 	.word	0x0001fab0
        /*2028*/ 	.word	0x00000003
        /*202c*/ 	.word	0x00000000
        /*2030*/ 	.short	0x010a
        /*2032*/ 	.byte	0x3f
	.zero		1


	//   ....[39]....
        /*2034*/ 	.word	0x0001fb40
        /*2038*/ 	.word	0x00000003
        /*203c*/ 	.word	0x00000000
        /*2040*/ 	.short	0x010a
        /*2042*/ 	.byte	0x3f
	.zero		1


	//   ....[40]....
        /*2044*/ 	.word	0x0001fbd0
        /*2048*/ 	.word	0x00000003
        /*204c*/ 	.word	0x00000000
        /*2050*/ 	.short	0x010a
        /*2052*/ 	.byte	0x3f
	.zero		1


	//   ....[41]....
        /*2054*/ 	.word	0x0001fc60
        /*2058*/ 	.word	0x00000003
        /*205c*/ 	.word	0x00000000
        /*2060*/ 	.short	0x010a
        /*2062*/ 	.byte	0x3f
	.zero		1


	//   ....[42]....
        /*2064*/ 	.word	0x0001fcf0
        /*2068*/ 	.word	0x00000003
        /*206c*/ 	.word	0x00000000
        /*2070*/ 	.short	0x010a
        /*2072*/ 	.byte	0x3f
	.zero		1


	//   ....[43]....
        /*2074*/ 	.word	0x0001fd50
        /*2078*/ 	.word	0x00000003
        /*207c*/ 	.word	0x00000000
        /*2080*/ 	.short	0x010a
        /*2082*/ 	.byte	0x3f
	.zero		1


	//   ....[44]....
        /*2084*/ 	.word	0x0001fdb0
        /*2088*/ 	.word	0x00000007
        /*208c*/ 	.word	0x00000000
        /*2090*/ 	.short	0x010a
        /*2092*/ 	.byte	0x3f
	.zero		1


	//   ....[45]....
        /*2094*/ 	.word	0x0001fe80
        /*2098*/ 	.word	0x0000000f
        /*209c*/ 	.word	0x00000058
        /*20a0*/ 	.short	0x010a
        /*20a2*/ 	.byte	0x3f
	.zero		1


	//   ....[46]....
        /*20a4*/ 	.word	0x0001ff50
        /*20a8*/ 	.word	0x00000003
        /*20ac*/ 	.word	0x00000000
        /*20b0*/ 	.short	0x010a
        /*20b2*/ 	.byte	0x3f
	.zero		1


	//   ....[47]....
        /*20b4*/ 	.word	0x0001ffa0
        /*20b8*/ 	.word	0x00000003
        /*20bc*/ 	.word	0x00000000
        /*20c0*/ 	.short	0x010a
        /*20c2*/ 	.byte	0x3f
	.zero		1


	//   ....[48]....
        /*20c4*/ 	.word	0x0001fff0
        /*20c8*/ 	.word	0x00000003
        /*20cc*/ 	.word	0x00000000
        /*20d0*/ 	.short	0x010a
        /*20d2*/ 	.byte	0x3f
	.zero		1


	//   ....[49]....
        /*20d4*/ 	.word	0x00020040
        /*20d8*/ 	.word	0x00000003
        /*20dc*/ 	.word	0x00000000
        /*20e0*/ 	.short	0x010a
        /*20e2*/ 	.byte	0x3f
	.zero		1


	//   ....[50]....
        /*20e4*/ 	.word	0x00020090
        /*20e8*/ 	.word	0x00000003
        /*20ec*/ 	.word	0x00000000
        /*20f0*/ 	.short	0x010a
        /*20f2*/ 	.byte	0x3f
	.zero		1


	//   ....[51]....
        /*20f4*/ 	.word	0x000200e0
        /*20f8*/ 	.word	0x00000003
        /*20fc*/ 	.word	0x00000000
        /*2100*/ 	.short	0x010a
        /*2102*/ 	.byte	0x3f
	.zero		1


	//   ....[52]....
        /*2104*/ 	.word	0x00020130
        /*2108*/ 	.word	0x00000003
        /*210c*/ 	.word	0x00000000
        /*2110*/ 	.short	0x010a
        /*2112*/ 	.byte	0x3f
	.zero		1


	//   ....[53]....
        /*2114*/ 	.word	0x00020180
        /*2118*/ 	.word	0x00000003
        /*211c*/ 	.word	0x00000000
        /*2120*/ 	.short	0x010a
        /*2122*/ 	.byte	0x3f
	.zero		1


	//   ....[54]....
        /*2124*/ 	.word	0x000201d0
        /*2128*/ 	.word	0x00000003
        /*212c*/ 	.word	0x00000000
        /*2130*/ 	.short	0x010a
        /*2132*/ 	.byte	0x3f
	.zero		1


	//   ....[55]....
        /*2134*/ 	.word	0x00020220
        /*2138*/ 	.word	0x00000003
        /*213c*/ 	.word	0x00000000
        /*2140*/ 	.short	0x010a
        /*2142*/ 	.byte	0x3f
	.zero		1


	//----- nvinfo : EIATTR_NUM_MBARRIERS
	.align		4
.L_37:
        /*2144*/ 	.byte	0x03, 0x38
        /*2146*/ 	.short	0x0018


	//----- nvinfo : EIATTR_EXIT_INSTR_OFFSETS
	.align		4
        /*2148*/ 	.byte	0x04, 0x1c
        /*214a*/ 	.short	(.L_39 - .L_38)


	//   ....[0]....
.L_38:
        /*214c*/ 	.word	0x00000bc0


	//   ....[1]....
        /*2150*/ 	.word	0x00001450


	//   ....[2]....
        /*2154*/ 	.word	0x0001e230


	//   ....[3]....
        /*2158*/ 	.word	0x0001e850


	//   ....[4]....
        /*215c*/ 	.word	0x0001fd40


	//----- nvinfo : EIATTR_MAX_THREADS
	.align		4
.L_39:
        /*2160*/ 	.byte	0x04, 0x05
        /*2162*/ 	.short	(.L_41 - .L_40)
.L_40:
        /*2164*/ 	.word	0x00000180
        /*2168*/ 	.word	0x00000001
        /*216c*/ 	.word	0x00000001


	//----- nvinfo : EIATTR_CRS_STACK_SIZE
	.align		4
.L_41:
        /*2170*/ 	.byte	0x04, 0x1e
        /*2172*/ 	.short	(.L_43 - .L_42)
.L_42:
        /*2174*/ 	.word	0x00000000


	//----- nvinfo : EIATTR_CBANK_PARAM_SIZE
	.align		4
.L_43:
        /*2178*/ 	.byte	0x03, 0x19
        /*217a*/ 	.short	0x0470


	//----- nvinfo : EIATTR_PARAM_CBANK
	.align		4
        /*217c*/ 	.byte	0x04, 0x0a
        /*217e*/ 	.short	(.L_45 - .L_44)
	.align		4
.L_44:
        /*2180*/ 	.word	index@(.nv.constant0._ZN7cutlass13device_kernelINS_4gemm6kernel13GemmUniversalIN4cute5tupleIJiiiiEEENS1_10collective13CollectiveMmaINS1_34MainloopSm90TmaGmmaWarpSpecializedILi11ENS5_IJNS4_1CILi2EEENSA_ILi1EEESC_EEENS1_35KernelTmaWarpSpecializedCooperativeEEENS5_IJNSA_ILi256EEENSA_ILi384EEENSA_ILi16EEEEEENS_6half_tENS5_IJlSC_lEEESK_SL_NS4_8TiledMMAINS4_8MMA_AtomIJNS4_4SM904GMMA26MMA_64x192x16_F32F16F16_SSILNSP_5MajorE0ELSR_0ELNSP_7ScaleInE1ELSS_1EEEEEENS4_6LayoutISD_NS5_IJSC_NSA_ILi0EEESW_EEEEENS5_IJNS4_10UnderscoreESZ_SZ_EEEEENS4_13SM90_TMA_LOADENS4_14ComposedLayoutINS4_7SwizzleILi1ELi4ELi3EEENS4_18smem_ptr_flag_bitsILi16EEENSV_INS5_IJNSA_ILi8EEESI_EEENS5_IJSI_SC_EEEEEEEvNS4_8identityENS4_23SM90_TMA_LOAD_MULTICASTES1C_vS1D_EENS_8epilogue10collective6detail29Sm90TmaWarpSpecializedAdapterINS1H_15DefaultEpilogueISK_SL_SL_NS1G_6thread17LinearCombinationISK_Li1EffLNS1L_9ScaleType4KindE0ELNS_15FloatRoundStyleE2ESK_EENS1_15EpilogueDefaultEEEEEvvEEEEvNT_6ParamsE)
        /*2184*/ 	.short	0x0210
        /*2186*/ 	.short	0x0470


	//----- nvinfo : EIATTR_SW_WAR
	.align		4
.L_45:
        /*2188*/ 	.byte	0x04, 0x36
        /*218a*/ 	.short	(.L_47 - .L_46)
.L_46:
        /*218c*/ 	.word	0x00000008
.L_47:


//--------------------- .nv.callgraph             --------------------------
	.section	.nv.callgraph,"",@"SHT_CUDA_CALLGRAPH"
	.align	4
	.sectionentsize	8
	.align		4
        /*0000*/ 	.word	0x00000000
	.align		4
        /*0004*/ 	.word	0xffffffff
	.align		4
        /*0008*/ 	.word	index@(_ZN7cutlass13device_kernelINS_4gemm6kernel13GemmUniversalIN4cute5tupleIJiiiiEEENS1_10collective13CollectiveMmaINS1_34MainloopSm90TmaGmmaWarpSpecializedILi11ENS5_IJNS4_1CILi2EEENSA_ILi1EEESC_EEENS1_35KernelTmaWarpSpecializedCooperativeEEENS5_IJNSA_ILi256EEENSA_ILi384EEENSA_ILi16EEEEEENS_6half_tENS5_IJlSC_lEEESK_SL_NS4_8TiledMMAINS4_8MMA_AtomIJNS4_4SM904GMMA26MMA_64x192x16_F32F16F16_SSILNSP_5MajorE0ELSR_0ELNSP_7ScaleInE1ELSS_1EEEEEENS4_6LayoutISD_NS5_IJSC_NSA_ILi0EEESW_EEEEENS5_IJNS4_10UnderscoreESZ_SZ_EEEEENS4_13SM90_TMA_LOADENS4_14ComposedLayoutINS4_7SwizzleILi1ELi4ELi3EEENS4_18smem_ptr_flag_bitsILi16EEENSV_INS5_IJNSA_ILi8EEESI_EEENS5_IJSI_SC_EEEEEEEvNS4_8identityENS4_23SM90_TMA_LOAD_MULTICASTES1C_vS1D_EENS_8epilogue10collective6detail29Sm90TmaWarpSpecializedAdapterINS1H_15DefaultEpilogueISK_SL_SL_NS1G_6thread17LinearCombinationISK_Li1EffLNS1L_9ScaleType4KindE0ELNS_15FloatRoundStyleE2ESK_EENS1_15EpilogueDefaultEEEEEvvEEEEvNT_6ParamsE)
	.align		4
        /*000c*/ 	.word	index@(__assertfail)
	.align		4
        /*0010*/ 	.word	0x00000000
	.align		4
        /*0014*/ 	.word	0xfffffffe
	.align		4
        /*0018*/ 	.word	0x00000000
	.align		4
        /*001c*/ 	.word	0xfffffffd
	.align		4
        /*0020*/ 	.word	0x00000000
	.align		4
        /*0024*/ 	.word	0xfffffffc


//--------------------- .nv.constant4             --------------------------
	.section	.nv.constant4,"a",@progbits
	.align	8
	.align		8
.nv.constant4:
        /*0000*/ 	.dword	__assertfail
	.align		8
        /*0008*/ 	.dword	__unnamed_1
	.align		8
        /*0010*/ 	.dword	_ZN40_INTERNAL_a37ae15c_4_k_cu_9a67ad9f_113784cuda3std3__45__cpo5beginE
	.align		8
        /*0018*/ 	.dword	_ZN40_INTERNAL_a37ae15c_4_k_cu_9a67ad9f_113784cuda3std3__45__cpo3endE
	.align		8
        /*0020*/ 	.dword	_ZN40_INTERNAL_a37ae15c_4_k_cu_9a67ad9f_113784cuda3std3__45__cpo6cbeginE
	.align		8
        /*0028*/ 	.dword	_ZN40_INTERNAL_a37ae15c_4_k_cu_9a67ad9f_113784cuda3std3__45__cpo4cendE
	.align		8
        /*0030*/ 	.dword	_ZN40_INTERNAL_a37ae15c_4_k_cu_9a67ad9f_113784cuda3std3__442_GLOBAL__N__a37ae15c_4_k_cu_9a67ad9f_113786ignoreE
	.align		8
        /*0038*/ 	.dword	_ZN40_INTERNAL_a37ae15c_4_k_cu_9a67ad9f_113784cuda3std3__419piecewise_constructE
	.align		8
        /*0040*/ 	.dword	_ZN40_INTERNAL_a37ae15c_4_k_cu_9a67ad9f_113784cuda3std3__48in_placeE
	.align		8
        /*0048*/ 	.dword	_ZN40_INTERNAL_a37ae15c_4_k_cu_9a67ad9f_113784cuda3std6ranges3__45__cpo4swapE
	.align		8
        /*0050*/ 	.dword	_ZN40_INTERNAL_a37ae15c_4_k_cu_9a67ad9f_113784cuda3std6ranges3__45__cpo9iter_moveE
	.align		8
        /*0058*/ 	.dword	_ZN40_INTERNAL_a37ae15c_4_k_cu_9a67ad9f_113784cute7productE
	.align		8
        /*0060*/ 	.dword	_ZN40_INTERNAL_a37ae15c_4_k_cu_9a67ad9f_113784cute1_E
	.align		8
        /*0068*/ 	.dword	$str$22
	.align		8
        /*0070*/ 	.dword	$str$23


//--------------------- .text._ZN7cutlass13device_kernelINS_4gemm6kernel13GemmUniversalIN4cute5tupleIJiiiiEEENS1_10collective13CollectiveMmaINS1_34MainloopSm90TmaGmmaWarpSpecializedILi11ENS5_IJNS4_1CILi2EEENSA_ILi1EEESC_EEENS1_35KernelTmaWarpSpecializedCooperativeEEENS5_IJNSA_ILi256EEENSA_ILi384EEENSA_ILi16EEEEEENS_6half_tENS5_IJlSC_lEEESK_SL_NS4_8TiledMMAINS4_8MMA_AtomIJNS4_4SM904GMMA26MMA_64x192x16_F32F16F16_SSILNSP_5MajorE0ELSR_0ELNSP_7ScaleInE1ELSS_1EEEEEENS4_6LayoutISD_NS5_IJSC_NSA_ILi0EEESW_EEEEENS5_IJNS4_10UnderscoreESZ_SZ_EEEEENS4_13SM90_TMA_LOADENS4_14ComposedLayoutINS4_7SwizzleILi1ELi4ELi3EEENS4_18smem_ptr_flag_bitsILi16EEENSV_INS5_IJNSA_ILi8EEESI_EEENS5_IJSI_SC_EEEEEEEvNS4_8identityENS4_23SM90_TMA_LOAD_MULTICASTES1C_vS1D_EENS_8epilogue10collective6detail29Sm90TmaWarpSpecializedAdapterINS1H_15DefaultEpilogueISK_SL_SL_NS1G_6thread17LinearCombinationISK_Li1EffLNS1L_9ScaleType4KindE0ELNS_15FloatRoundStyleE2ESK_EENS1_15EpilogueDefaultEEEEEvvEEEEvNT_6ParamsE --------------------------
	.section	.text._ZN7cutlass13device_kernelINS_4gemm6kernel13GemmUniversalIN4cute5tupleIJiiiiEEENS1_10collective13CollectiveMmaINS1_34MainloopSm90TmaGmmaWarpSpecializedILi11ENS5_IJNS4_1CILi2EEENSA_ILi1EEESC_EEENS1_35KernelTmaWarpSpecializedCooperativeEEENS5_IJNSA_ILi256EEENSA_ILi384EEENSA_ILi16EEEEEENS_6half_tENS5_IJlSC_lEEESK_SL_NS4_8TiledMMAINS4_8MMA_AtomIJNS4_4SM904GMMA26MMA_64x192x16_F32F16F16_SSILNSP_5MajorE0ELSR_0ELNSP_7ScaleInE1ELSS_1EEEEEENS4_6LayoutISD_NS5_IJSC_NSA_ILi0EEESW_EEEEENS5_IJNS4_10UnderscoreESZ_SZ_EEEEENS4_13SM90_TMA_LOADENS4_14ComposedLayoutINS4_7SwizzleILi1ELi4ELi3EEENS4_18smem_ptr_flag_bitsILi16EEENSV_INS5_IJNSA_ILi8EEESI_EEENS5_IJSI_SC_EEEEEEEvNS4_8identityENS4_23SM90_TMA_LOAD_MULTICASTES1C_vS1D_EENS_8epilogue10collective6detail29Sm90TmaWarpSpecializedAdapterINS1H_15DefaultEpilogueISK_SL_SL_NS1G_6thread17LinearCombinationISK_Li1EffLNS1L_9ScaleType4KindE0ELNS_15FloatRoundStyleE2ESK_EENS1_15EpilogueDefaultEEEEEvvEEEEvNT_6ParamsE,"ax",@progbits
	.align	128
.text._ZN7cutlass13device_kernelINS_4gemm6kernel13GemmUniversalIN4cute5tupleIJiiiiEEENS1_10collective13CollectiveMmaINS1_34MainloopSm90TmaGmmaWarpSpecializedILi11ENS5_IJNS4_1CILi2EEENSA_ILi1EEESC_EEENS1_35KernelTmaWarpSpecializedCooperativeEEENS5_IJNSA_ILi256EEENSA_ILi384EEENSA_ILi16EEEEEENS_6half_tENS5_IJlSC_lEEESK_SL_NS4_8TiledMMAINS4_8MMA_AtomIJNS4_4SM904GMMA26MMA_64x192x16_F32F16F16_SSILNSP_5MajorE0ELSR_0ELNSP_7ScaleInE1ELSS_1EEEEEENS4_6LayoutISD_NS5_IJSC_NSA_ILi0EEESW_EEEEENS5_IJNS4_10UnderscoreESZ_SZ_EEEEENS4_13SM90_TMA_LOADENS4_14ComposedLayoutINS4_7SwizzleILi1ELi4ELi3EEENS4_18smem_ptr_flag_bitsILi16EEENSV_INS5_IJNSA_ILi8EEESI_EEENS5_IJSI_SC_EEEEEEEvNS4_8identityENS4_23SM90_TMA_LOAD_MULTICASTES1C_vS1D_EENS_8epilogue10collective6detail29Sm90TmaWarpSpecializedAdapterINS1H_15DefaultEpilogueISK_SL_SL_NS1G_6thread17LinearCombinationISK_Li1EffLNS1L_9ScaleType4KindE0ELNS_15FloatRoundStyleE2ESK_EENS1_15EpilogueDefaultEEEEEvvEEEEvNT_6ParamsE:
        .type           _ZN7cutlass13device_kernelINS_4gemm6kernel13GemmUniversalIN4cute5tupleIJiiiiEEENS1_10collective13CollectiveMmaINS1_34MainloopSm90TmaGmmaWarpSpecializedILi11ENS5_IJNS4_1CILi2EEENSA_ILi1EEESC_EEENS1_35KernelTmaWarpSpecializedCooperativeEEENS5_IJNSA_ILi256EEENSA_ILi384EEENSA_ILi16EEEEEENS_6half_tENS5_IJlSC_lEEESK_SL_NS4_8TiledMMAINS4_8MMA_AtomIJNS4_4SM904GMMA26MMA_64x192x16_F32F16F16_SSILNSP_5MajorE0ELSR_0ELNSP_7ScaleInE1ELSS_1EEEEEENS4_6LayoutISD_NS5_IJSC_NSA_ILi0EEESW_EEEEENS5_IJNS4_10UnderscoreESZ_SZ_EEEEENS4_13SM90_TMA_LOADENS4_14ComposedLayoutINS4_7SwizzleILi1ELi4ELi3EEENS4_18smem_ptr_flag_bitsILi16EEENSV_INS5_IJNSA_ILi8EEESI_EEENS5_IJSI_SC_EEEEEEEvNS4_8identityENS4_23SM90_TMA_LOAD_MULTICASTES1C_vS1D_EENS_8epilogue10collective6detail29Sm90TmaWarpSpecializedAdapterINS1H_15DefaultEpilogueISK_SL_SL_NS1G_6thread17LinearCombinationISK_Li1EffLNS1L_9ScaleType4KindE0ELNS_15FloatRoundStyleE2ESK_EENS1_15EpilogueDefaultEEEEEvvEEEEvNT_6ParamsE,@function
        .size           _ZN7cutlass13device_kernelINS_4gemm6kernel13GemmUniversalIN4cute5tupleIJiiiiEEENS1_10collective13CollectiveMmaINS1_34MainloopSm90TmaGmmaWarpSpecializedILi11ENS5_IJNS4_1CILi2EEENSA_ILi1EEESC_EEENS1_35KernelTmaWarpSpecializedCooperativeEEENS5_IJNSA_ILi256EEENSA_ILi384EEENSA_ILi16EEEEEENS_6half_tENS5_IJlSC_lEEESK_SL_NS4_8TiledMMAINS4_8MMA_AtomIJNS4_4SM904GMMA26MMA_64x192x16_F32F16F16_SSILNSP_5MajorE0ELSR_0ELNSP_7ScaleInE1ELSS_1EEEEEENS4_6LayoutISD_NS5_IJSC_NSA_ILi0EEESW_EEEEENS5_IJNS4_10UnderscoreESZ_SZ_EEEEENS4_13SM90_TMA_LOADENS4_14ComposedLayoutINS4_7SwizzleILi1ELi4ELi3EEENS4_18smem_ptr_flag_bitsILi16EEENSV_INS5_IJNSA_ILi8EEESI_EEENS5_IJSI_SC_EEEEEEEvNS4_8identityENS4_23SM90_TMA_LOAD_MULTICASTES1C_vS1D_EENS_8epilogue10collective6detail29Sm90TmaWarpSpecializedAdapterINS1H_15DefaultEpilogueISK_SL_SL_NS1G_6thread17LinearCombinationISK_Li1EffLNS1L_9ScaleType4KindE0ELNS_15FloatRoundStyleE2ESK_EENS1_15EpilogueDefaultEEEEEvvEEEEvNT_6ParamsE,(.L_x_850 - _ZN7cutlass13device_kernelINS_4gemm6kernel13GemmUniversalIN4cute5tupleIJiiiiEEENS1_10collective13CollectiveMmaINS1_34MainloopSm90TmaGmmaWarpSpecializedILi11ENS5_IJNS4_1CILi2EEENSA_ILi1EEESC_EEENS1_35KernelTmaWarpSpecializedCooperativeEEENS5_IJNSA_ILi256EEENSA_ILi384EEENSA_ILi16EEEEEENS_6half_tENS5_IJlSC_lEEESK_SL_NS4_8TiledMMAINS4_8MMA_AtomIJNS4_4SM904GMMA26MMA_64x192x16_F32F16F16_SSILNSP_5MajorE0ELSR_0ELNSP_7ScaleInE1ELSS_1EEEEEENS4_6LayoutISD_NS5_IJSC_NSA_ILi0EEESW_EEEEENS5_IJNS4_10UnderscoreESZ_SZ_EEEEENS4_13SM90_TMA_LOADENS4_14ComposedLayoutINS4_7SwizzleILi1ELi4ELi3EEENS4_18smem_ptr_flag_bitsILi16EEENSV_INS5_IJNSA_ILi8EEESI_EEENS5_IJSI_SC_EEEEEEEvNS4_8identityENS4_23SM90_TMA_LOAD_MULTICASTES1C_vS1D_EENS_8epilogue10collective6detail29Sm90TmaWarpSpecializedAdapterINS1H_15DefaultEpilogueISK_SL_SL_NS1G_6thread17LinearCombinationISK_Li1EffLNS1L_9ScaleType4KindE0ELNS_15FloatRoundStyleE2ESK_EENS1_15EpilogueDefaultEEEEEvvEEEEvNT_6ParamsE)
        .other          _ZN7cutlass13device_kernelINS_4gemm6kernel13GemmUniversalIN4cute5tupleIJiiiiEEENS1_10collective13CollectiveMmaINS1_34MainloopSm90TmaGmmaWarpSpecializedILi11ENS5_IJNS4_1CILi2EEENSA_ILi1EEESC_EEENS1_35KernelTmaWarpSpecializedCooperativeEEENS5_IJNSA_ILi256EEENSA_ILi384EEENSA_ILi16EEEEEENS_6half_tENS5_IJlSC_lEEESK_SL_NS4_8TiledMMAINS4_8MMA_AtomIJNS4_4SM904GMMA26MMA_64x192x16_F32F16F16_SSILNSP_5MajorE0ELSR_0ELNSP_7ScaleInE1ELSS_1EEEEEENS4_6LayoutISD_NS5_IJSC_NSA_ILi0EEESW_EEEEENS5_IJNS4_10UnderscoreESZ_SZ_EEEEENS4_13SM90_TMA_LOADENS4_14ComposedLayoutINS4_7SwizzleILi1ELi4ELi3EEENS4_18smem_ptr_flag_bitsILi16EEENSV_INS5_IJNSA_ILi8EEESI_EEENS5_IJSI_SC_EEEEEEEvNS4_8identityENS4_23SM90_TMA_LOAD_MULTICASTES1C_vS1D_EENS_8epilogue10collective6detail29Sm90TmaWarpSpecializedAdapterINS1H_15DefaultEpilogueISK_SL_SL_NS1G_6thread17LinearCombinationISK_Li1EffLNS1L_9ScaleType4KindE0ELNS_15FloatRoundStyleE2ESK_EENS1_15EpilogueDefaultEEEEEvvEEEEvNT_6ParamsE,@"STO_CUDA_ENTRY STV_DEFAULT"
_ZN7cutlass13device_kernelINS_4gemm6kernel13GemmUniversalIN4cute5tupleIJiiiiEEENS1_10collective13CollectiveMmaINS1_34MainloopSm90TmaGmmaWarpSpecializedILi11ENS5_IJNS4_1CILi2EEENSA_ILi1EEESC_EEENS1_35KernelTmaWarpSpecializedCooperativeEEENS5_IJNSA_ILi256EEENSA_ILi384EEENSA_ILi16EEEEEENS_6half_tENS5_IJlSC_lEEESK_SL_NS4_8TiledMMAINS4_8MMA_AtomIJNS4_4SM904GMMA26MMA_64x192x16_F32F16F16_SSILNSP_5MajorE0ELSR_0ELNSP_7ScaleInE1ELSS_1EEEEEENS4_6LayoutISD_NS5_IJSC_NSA_ILi0EEESW_EEEEENS5_IJNS4_10UnderscoreESZ_SZ_EEEEENS4_13SM90_TMA_LOADENS4_14ComposedLayoutINS4_7SwizzleILi1ELi4ELi3EEENS4_18smem_ptr_flag_bitsILi16EEENSV_INS5_IJNSA_ILi8EEESI_EEENS5_IJSI_SC_EEEEEEEvNS4_8identityENS4_23SM90_TMA_LOAD_MULTICASTES1C_vS1D_EENS_8epilogue10collective6detail29Sm90TmaWarpSpecializedAdapterINS1H_15DefaultEpilogueISK_SL_SL_NS1G_6thread17LinearCombinationISK_Li1EffLNS1L_9ScaleType4KindE0ELNS_15FloatRoundStyleE2ESK_EENS1_15EpilogueDefaultEEEEEvvEEEEvNT_6ParamsE:
[----:B------:R-:W0:Y:S02]  /*0000*/  LDC R1, c[0x0][0x28] ;  /* 0x00000a00ff017b82 */ /* 0x000e240000000800 */
[----:B0-----:R-:W-:Y:S01]  /*0010*/  VIADD R1, R1, 0xfffffa40 ;  /* 0xfffffa4001017836 */ /* 0x001fe20000000000 */
[----:B------:R-:W0:Y:S01]  /*0020*/  S2R R4, SR_TID.X ;  /* 0x0000000000047919 */ /* 0x000e220000002100 */
[----:B------:R-:W-:Y:S01]  /*0030*/  ELECT P0, URZ, PT ;  /* 0x00000000003f782f */ /* 0x000fe20003800000 */
[----:B------:R-:W-:Y:S01]  /*0040*/  BSSY B0, `(.L_x_0) ;  /* 0x0000015000007945 */ /* 0x000fe20003800000 */
[--C-:B0-----:R-:W-:Y:S02]  /*0050*/  SHF.R.U32.HI R0, RZ, 0x5, R4.reuse ;  /* 0x00000005ff007819 */ /* 0x101fe40000011604 */
[----:B------:R-:W-:-:S03]  /*0060*/  SHF.R.U32.HI R2, RZ, 0x7, R4 ;  /* 0x00000007ff027819 */ /* 0x000fc60000011604 */
[----:B------:R-:W0:Y:S04]  /*0070*/  SHFL.IDX PT, R3, R0, RZ, 0x1f ;  /* 0x00001fff00037589 */ /* 0x000e2800000e0000 */
[----:B------:R-:W1:Y:S01]  /*0080*/  SHFL.IDX PT, R2, R2, RZ, 0x1f ;  /* 0x00001fff02027589 */ /* 0x000e6200000e0000 */
[----:B0-----:R-:W-:Y:S02]  /*0090*/  R2UR UR9, R3 ;  /* 0x00000000030972ca */ /* 0x001fe400000e0000 */
[----:B-1----:R-:W-:-:S11]  /*00a0*/  R2UR UR5, R2 ;  /* 0x00000000020572ca */ /* 0x002fd600000e0000 */
[----:B------:R-:W-:Y:S02]  /*00b0*/  USHF.R.S32.HI UR4, URZ, 0x1f, UR9 ;  /* 0x0000001f3f047899 */ /* 0x000fe40008011409 */
[----:B------:R-:W-:Y:S02]  /*00c0*/  ISETP.NE.OR P0, PT, RZ, UR9, !P0 ;  /* 0x00000009ff007c0c */ /* 0x000fe4000c705670 */
[----:B------:R-:W-:-:S04]  /*00d0*/  ULEA.HI UR4, UR4, UR9, URZ, 0x2 ;  /* 0x0000000904047291 */ /* 0x000fc8000f8f103f */
[----:B------:R-:W-:-:S04]  /*00e0*/  ULOP3.LUT UR4, UR4, 0xfffffffc, URZ, 0xc0, !UPT ;  /* 0xfffffffc04047892 */ /* 0x000fc8000f8ec03f */
[----:B------:R-:W-:-:S03]  /*00f0*/  UIADD3 UR9, UR9, -UR4, URZ ;  /* 0x8000000409097290 */ /* 0x000fc6000fffe03f */
[----:B------:R-:W-:Y:S09]  /*0100*/  @P0 BRA `(.L_x_1) ;  /* 0x0000000000200947 */ /* 0x000ff20003800000 */
[----:B------:R-:W-:Y:S02]  /*0110*/  ULDC.64 UR6, c[0x0][0x198] ;  /* 0x0000660000067ab9 */ /* 0x000fe40000000a00 */
[----:B------:R-:W-:Y:S02]  /*0120*/  UIADD3 UR10, UP0, UR6, 0xf0, URZ ;  /* 0x000000f0060a7890 */ /* 0x000fe4000ff1e03f */
[----:B------:R-:W-:Y:S02]  /*0130*/  UIADD3 UR6, UP1, UR6, 0x1f0, URZ ;  /* 0x000001f006067890 */ /* 0x000fe4000ff3e03f */
[----:B------:R-:W-:Y:S02]  /*0140*/  UIADD3.X UR11, URZ, UR7, URZ, UP0, !UPT ;  /* 0x000000073f0b7290 */ /* 0x000fe400087fe43f */
[----:B------:R-:W-:-:S07]  /*0150*/  UIADD3.X UR7, URZ, UR7, URZ, UP1, !UPT ;  /* 0x000000073f077290 */ /* 0x000fce0008ffe43f */
[----:B------:R0:W-:Y:S02]  /*0160*/  UTMACCTL.PF [UR10] ;  /* 0x000000000a0079b9 */ /* 0x0001e40008040000 */
[----:B------:R0:W-:Y:S02]  /*0170*/  UTMACCTL.PF [UR6] ;  /* 0x00000000060079b9 */ /* 0x0001e40008040000 */
[----:B0-----:R-:W-:Y:S01]  /*0180*/  NOP ;  /* 0x0000000000007918 */ /* 0x001fe20000000000 */
.L_x_1:
[----:B------:R-:W-:Y:S05]  /*0190*/  BSYNC B0 ;  /* 0x0000000000007941 */ /* 0x000fea0003800000 */
.L_x_0:
[----:B------:R-:W0:Y:S01]  /*01a0*/  SHFL.IDX PT, R2, R0, RZ, 0x1f ;  /* 0x00001fff00027589 */ /* 0x000e2200000e0000 */
[----:B------:R-:W-:Y:S01]  /*01b0*/  UISETP.NE.AND UP0, UPT, UR9, 0x3, UPT ;  /* 0x000000030900788c */ /* 0x000fe2000bf05270 */
[----:B------:R-:W-:Y:S01]  /*01c0*/  ISETP.NE.AND P1, PT, RZ, UR5, PT ;  /* 0x00000005ff007c0c */ /* 0x000fe2000bf25270 */
[----:B------:R-:W-:Y:S02]  /*01d0*/  UIADD3 UR16, UR5, -0x1, URZ ;  /* 0xffffffff05107890 */ /* 0x000fe4000fffe03f */
[----:B------:R-:W-:Y:S02]  /*01e0*/  UISETP.EQ.OR UP0, UPT, UR9, URZ, !UP0 ;  /* 0x0000003f0900728c */ /* 0x000fe4000c702670 */
[----:B------:R-:W-:Y:S02]  /*01f0*/  UISETP.GE.U32.AND UP1, UPT, UR16, 0x2, UPT ;  /* 0x000000021000788c */ /* 0x000fe4000bf26070 */
[----:B------:R-:W-:-:S04]  /*0200*/  UISETP.EQ.AND UP0, UPT, UR5, URZ, UP0 ;  /* 0x0000003f0500728c */ /* 0x000fc80008702270 */
[----:B------:R-:W-:-:S04]  /*0210*/  USEL UR40, URZ, 0x1, !UP0 ;  /* 0x000000013f287887 */ /* 0x000fc8000c000000 */
[----:B------:R-:W-:Y:S01]  /*0220*/  USEL UR40, UR40, 0x2, UP1 ;  /* 0x0000000228287887 */ /* 0x000fe20008800000 */
[----:B0-----:R-:W-:-:S13]  /*0230*/  ISETP.NE.AND P0, PT, R2, RZ, PT ;  /* 0x000000ff0200720c */ /* 0x001fda0003f05270 */
[----:B------:R-:W-:Y:S05]  /*0240*/  @P0 BRA `(.L_x_2) ;  /* 0x00000000009c0947 */ /* 0x000fea0003800000 */
[----:B------:R-:W-:Y:S01]  /*0250*/  ELECT P0, URZ, PT ;  /* 0x00000000003f782f */ /* 0x000fe20003800000 */
[----:B------:R-:W-:-:S12]  /*0260*/  BSSY B0, `(.L_x_2) ;  /* 0x0000025000007945 */ /* 0x000fd80003800000 */
[----:B------:R-:W-:Y:S05]  /*0270*/  @!P0 BRA `(.L_x_3) ;  /* 0x00000000008c8947 */ /* 0x000fea0003800000 */
[----:B------:R-:W0:Y:S01]  /*0280*/  S2UR UR8, SR_CgaCtaId ;  /* 0x00000000000879c3 */ /* 0x000e220000008800 */
[----:B------:R-:W-:Y:S01]  /*0290*/  UMOV UR4, 0x400 ;  /* 0x0000040000047882 */ /* 0x000fe20000000000 */
[----:B------:R-:W-:Y:S01]  /*02a0*/  UMOV UR5, 0x1 ;  /* 0x0000000100057882 */ /* 0x000fe20000000000 */
[----:B------:R-:W-:Y:S02]  /*02b0*/  UMOV UR6, 0x4 ;  /* 0x0000000400067882 */ /* 0x000fe40000000000 */
[----:B------:R-:W-:-:S04]  /*02c0*/  UIADD3 UR6, -UR6, 0x100000, URZ ;  /* 0x0010000006067890 */ /* 0x000fc8000fffe13f */
[----:B------:R-:W-:Y:S02]  /*02d0*/  USHF.L.U32 UR7, UR6, 0xb, URZ ;  /* 0x0000000b06077899 */ /* 0x000fe4000800063f */
[----:B------:R-:W-:Y:S02]  /*02e0*/  USHF.L.U32 UR6, UR6, 0x1, URZ ;  /* 0x0000000106067899 */ /* 0x000fe4000800063f */
[----:B0-----:R-:W-:Y:S02]  /*02f0*/  ULEA UR8, UR8, UR4, 0x18 ;  /* 0x0000000408087291 */ /* 0x001fe4000f8ec03f */
[----:B------:R-:W-:-:S04]  /*0300*/  UIADD3 UR4, -UR5, 0x100000, URZ ;  /* 0x0010000005047890 */ /* 0x000fc8000fffe13f */
[----:B------:R-:W-:Y:S02]  /*0310*/  USHF.L.U32 UR5, UR4, 0xb, URZ ;  /* 0x0000000b04057899 */ /* 0x000fe4000800063f */
[----:B------:R-:W-:Y:S01]  /*0320*/  USHF.L.U32 UR4, UR4, 0x1, URZ ;  /* 0x0000000104047899 */ /* 0x000fe2000800063f */
[----:B------:R-:W0:Y:S11]  /*0330*/  FENCE.VIEW.ASYNC.S ;  /* 0x00000000000073c6 */ /* 0x000e360000000000 */
[----:B0-----:R0:W1:Y:S01]  /*0340*/  SYNCS.EXCH.64 URZ, [UR8], UR4 ;  /* 0x00000004083f75b2 */ /* 0x0010620008000100 */
[----:B------:R0:W2:Y:S01]  /*0350*/  SYNCS.EXCH.64 URZ, [UR8+0x58], UR6 ;  /* 0x00005806083f75b2 */ /* 0x0000a20008000100 */
[----:B------:R0:W3:Y:S01]  /*0360*/  SYNCS.EXCH.64 URZ, [UR8+0x8], UR4 ;  /* 0x00000804083f75b2 */ /* 0x0000e20008000100 */
[----:B------:R0:W4:Y:S01]  /*0370*/  SYNCS.EXCH.64 URZ, [UR8+0x60], UR6 ;  /* 0x00006006083f75b2 */ /* 0x0001220008000100 */
[----:B------:R0:W0:Y:S01]  /*0380*/  SYNCS.EXCH.64 URZ, [UR8+0x10], UR4 ;  /* 0x00001004083f75b2 */ /* 0x0000220008000100 */
        /* <DEDUP_REMOVED lines=17> */
[----:B------:R-:W-:Y:S01]  /*04a0*/  NOP ;  /* 0x0000000000007918 */ /* 0x000fe20000000000 */
.L_x_3:
[----:B0-----:R-:W-:Y:S05]  /*04b0*/  BSYNC B0 ;  /* 0x0000000000007941 */ /* 0x001fea0003800000 */
.L_x_2:
[----:B------:R-:W0:Y:S01]  /*04c0*/  S2UR UR13, SR_CTAID.X ;  /* 0x00000000000d79c3 */ /* 0x000e220000002500 */
[----:B------:R-:W-:Y:S01]  /*04d0*/  SHF.R.S32.HI R3, RZ, 0x1f, R4 ;  /* 0x0000001fff037819 */ /* 0x000fe20000011404 */
[----:B------:R5:W1:Y:S01]  /*04e0*/  SHFL.IDX PT, R6, R0, RZ, 0x1f ;  /* 0x00001fff00067589 */ /* 0x000a6200000e0000 */
[----:B------:R-:W-:Y:S01]  /*04f0*/  ULDC UR4, c[0x0][0x150] ;  /* 0x0000540000047ab9 */ /* 0x000fe20000000800 */
[----:B------:R-:W-:Y:S02]  /*0500*/  ELECT P0, URZ, PT ;  /* 0x00000000003f782f */ /* 0x000fe40003800000 */
[----:B------:R-:W-:Y:S01]  /*0510*/  LEA.HI R3, R3, R4, RZ, 0x7 ;  /* 0x0000000403037211 */ /* 0x000fe200078f38ff */
[----:B------:R-:W-:Y:S01]  /*0520*/  ULDC UR5, c[0x0][0x154] ;  /* 0x0000550000057ab9 */ /* 0x000fe20000000800 */
[----:B------:R-:W-:Y:S01]  /*0530*/  SHF.R.S32.HI R7, RZ, 0x1f, R2 ;  /* 0x0000001fff077819 */ /* 0x000fe20000011402 */
[----:B------:R-:W2:Y:S01]  /*0540*/  S2UR UR10, SR_CTAID.Y ;  /* 0x00000000000a79c3 */ /* 0x000ea20000002600 */
[----:B------:R-:W-:Y:S01]  /*0550*/  LOP3.LUT R3, R3, 0xffffff80, RZ, 0xc0, !PT ;  /* 0xffffff8003037812 */ /* 0x000fe200078ec0ff */
[----:B------:R-:W-:Y:S01]  /*0560*/  ULDC UR8, c[0x0][0x144] ;  /* 0x0000510000087ab9 */ /* 0x000fe20000000800 */
[----:B------:R-:W-:Y:S01]  /*0570*/  LEA.HI R7, R7, R2, RZ, 0x2 ;  /* 0x0000000207077211 */ /* 0x000fe200078f10ff */
[----:B------:R-:W-:Y:S01]  /*0580*/  NOP ;  /* 0x0000000000007918 */ /* 0x000fe20000000000 */
[----:B------:R-:W-:Y:S01]  /*0590*/  NOP ;  /* 0x0000000000007918 */ /* 0x000fe20000000000 */
[----:B------:R-:W-:Y:S01]  /*05a0*/  IMAD.IADD R3, R4, 0x1, -R3 ;  /* 0x0000000104037824 */ /* 0x000fe200078e0a03 */
[----:B------:R-:W-:Y:S01]  /*05b0*/  LOP3.LUT R7, R7, 0x3ffffffc, RZ, 0xc0, !PT ;  /* 0x3ffffffc07077812 */ /* 0x000fe200078ec0ff */
[----:B------:R-:W-:Y:S01]  /*05c0*/  ULDC UR11, c[0x0][0x148] ;  /* 0x00005200000b7ab9 */ /* 0x000fe20000000800 */
[----:B------:R-:W-:-:S02]  /*05d0*/  IMAD.MOV.U32 R23, RZ, RZ, 0x1 ;  /* 0x00000001ff177424 */ /* 0x000fc400078e00ff */
[----:B------:R-:W-:Y:S01]  /*05e0*/  SHF.R.S32.HI R4, RZ, 0x1f, R3 ;  /* 0x0000001fff047819 */ /* 0x000fe20000011403 */
[----:B------:R-:W-:-:S03]  /*05f0*/  IMAD.IADD R2, R2, 0x1, -R7 ;  /* 0x0000000102027824 */ /* 0x000fc600078e0a07 */
[----:B------:R-:W-:Y:S02]  /*0600*/  LEA.HI R4, R4, R3, RZ, 0x3 ;  /* 0x0000000304047211 */ /* 0x000fe400078f18ff */
[----:B0-----:R-:W-:Y:S02]  /*0610*/  I2FP.F32.U32 R5, UR13 ;  /* 0x0000000d00057c45 */ /* 0x001fe40008201000 */
[--C-:B-----5:R-:W-:Y:S02]  /*0620*/  SHF.R.S32.HI R0, RZ, 0x3, R4.reuse ;  /* 0x00000003ff007819 */ /* 0x120fe40000011404 */
[----:B-1----:R-:W-:Y:S01]  /*0630*/  ISETP.NE.OR P0, PT, R6, RZ, !P0 ;  /* 0x000000ff0600720c */ /* 0x002fe20004705670 */
[----:B------:R-:W-:Y:S01]  /*0640*/  FMUL R8, R5, UR4 ;  /* 0x0000000405087c20 */ /* 0x000fe20008400000 */
[----:B------:R-:W-:-:S04]  /*0650*/  SHF.R.S32.HI R5, RZ, 0x1f, R4 ;  /* 0x0000001fff057819 */ /* 0x000fc80000011404 */
[----:B------:R-:W-:Y:S01]  /*0660*/  LEA.HI R5, R5, R0, RZ, 0x2 ;  /* 0x0000000005057211 */ /* 0x000fe200078f10ff */
[----:B------:R-:W0:Y:S03]  /*0670*/  F2I.U32.TRUNC.NTZ R8, R8 ;  /* 0x0000000800087305 */ /* 0x000e26000020f000 */
[----:B------:R-:W-:-:S03]  /*0680*/  LOP3.LUT R5, R5, 0xfffffffc, RZ, 0xc0, !PT ;  /* 0xfffffffc05057812 */ /* 0x000fc600078ec0ff */
[----:B------:R-:W-:Y:S01]  /*0690*/  VOTEU.ALL UP0, P0 ;  /* 0x00000000003f7886 */ /* 0x000fe20000000000 */
[----:B------:R-:W-:Y:S01]  /*06a0*/  VOTEU.ALL UP1, P0 ;  /* 0x00000000003f7886 */ /* 0x000fe20000020000 */
[----:B------:R-:W-:Y:S01]  /*06b0*/  IMAD.IADD R5, R0, 0x1, -R5 ;  /* 0x0000000100057824 */ /* 0x000fe200078e0a05 */
[----:B--2---:R-:W-:Y:S02]  /*06c0*/  I2FP.F32.U32 R0, UR10 ;  /* 0x0000000a00007c45 */ /* 0x004fe40008201000 */
[----:B------:R-:W1:Y:S01]  /*06d0*/  @!UP0 S2UR UR7, SR_CgaCtaId ;  /* 0x00000000000789c3 */ /* 0x000e620000008800 */
[----:B------:R-:W-:Y:S01]  /*06e0*/  IMAD R2, R2, 0x4, R5 ;  /* 0x0000000402027824 */ /* 0x000fe200078e0205 */
[----:B------:R-:W-:Y:S01]  /*06f0*/  @!UP0 UMOV UR6, 0x400 ;  /* 0x0000040000068882 */ /* 0x000fe20000000000 */
[----:B------:R-:W-:Y:S01]  /*0700*/  FMUL R4, R0, UR5 ;  /* 0x0000000500047c20 */ /* 0x000fe20008400000 */
[----:B0-----:R-:W-:Y:S02]  /*0710*/  R2UR UR4, R8 ;  /* 0x00000000080472ca */ /* 0x001fe400000e0000 */
[----:B------:R-:W-:-:S03]  /*0720*/  LEA.HI R0, R2, R2, RZ, 0x1 ;  /* 0x0000000202007211 */ /* 0x000fc600078f08ff */
[----:B------:R-:W0:Y:S01]  /*0730*/  F2I.U32.TRUNC.NTZ R4, R4 ;  /* 0x0000000400047305 */ /* 0x000e22000020f000 */
[----:B------:R-:W-:-:S05]  /*0740*/  LOP3.LUT R5, R0, 0xfffffffe, RZ, 0xc0, !PT ;  /* 0xfffffffe00057812 */ /* 0x000fca00078ec0ff */
[----:B------:R-:W-:Y:S02]  /*0750*/  IMAD.IADD R5, R2, 0x1, -R5 ;  /* 0x0000000102057824 */ /* 0x000fe400078e0a05 */
[----:B------:R-:W-:-:S04]  /*0760*/  UIADD3 UR4, -UR4, URZ, URZ ;  /* 0x0000003f04047290 */ /* 0x000fc8000fffe13f */
[----:B------:R-:W-:Y:S01]  /*0770*/  UIMAD UR8, UR8, UR4, UR13 ;  /* 0x00000004080872a4 */ /* 0x000fe2000f8e020d */
[----:B0-----:R-:W-:Y:S02]  /*0780*/  R2UR UR12, R4 ;  /* 0x00000000040c72ca */ /* 0x001fe400000e0000 */
[----:B------:R-:W-:Y:S01]  /*0790*/  UMOV UR4, 0x20 ;  /* 0x0000002000047882 */ /* 0x000fe20000000000 */
[----:B------:R-:W0:Y:S02]  /*07a0*/  LDC R4, c[0x0][0x140] ;  /* 0x00005000ff047b82 */ /* 0x000e240000000800 */
[----:B------:R-:W-:Y:S01]  /*07b0*/  ISETP.NE.AND P3, PT, R5, UR8, PT ;  /* 0x0000000805007c0c */ /* 0x000fe2000bf65270 */
[----:B------:R-:W-:Y:S01]  /*07c0*/  IMAD.SHL.U32 R5, R2, 0x4, RZ ;  /* 0x0000000402057824 */ /* 0x000fe200078e00ff */
[----:B------:R-:W-:-:S04]  /*07d0*/  @!UP0 UIADD3 UR4, -UR4, 0x100000, URZ ;  /* 0x0010000004048890 */ /* 0x000fc8000fffe13f */
[----:B------:R-:W-:Y:S02]  /*07e0*/  @!UP0 USHF.L.U32 UR5, UR4, 0xb, URZ ;  /* 0x0000000b04058899 */ /* 0x000fe4000800063f */
[----:B------:R-:W-:Y:S02]  /*07f0*/  @!UP0 USHF.L.U32 UR4, UR4, 0x1, URZ ;  /* 0x0000000104048899 */ /* 0x000fe4000800063f */
[----:B-1----:R-:W-:Y:S01]  /*0800*/  @!UP0 ULEA UR6, UR7, UR6, 0x18 ;  /* 0x0000000607068291 */ /* 0x002fe2000f8ec03f */
[----:B------:R-:W-:Y:S01]  /*0810*/  LOP3.LUT R9, R2, 0xc, R5, 0x78, !PT ;  /* 0x0000000c02097812 */ /* 0x000fe200078e7805 */
[----:B------:R-:W-:Y:S01]  /*0820*/  VOTEU.ALL UP0, P0 ;  /* 0x00000000003f7886 */ /* 0x000fe20000000000 */
[----:B------:R-:W-:Y:S01]  /*0830*/  LOP3.LUT P0, RZ, R3, 0x7, RZ, 0xc0, !PT ;  /* 0x0000000703ff7812 */ /* 0x000fe2000780c0ff */
[----:B------:R-:W-:Y:S02]  /*0840*/  UIADD3 UR12, -UR12, URZ, URZ ;  /* 0x0000003f0c0c7290 */ /* 0x000fe4000fffe13f */
[----:B------:R1:W-:Y:S01]  /*0850*/  STL [R1+0x300], R9 ;  /* 0x0003000901007387 */ /* 0x0003e20000100800 */
[----:B------:R-:W-:-:S02]  /*0860*/  ISETP.LT.U32.AND P0, PT, R9, 0x2, !P0 ;  /* 0x000000020900780c */ /* 0x000fc40004701070 */
[----:B------:R-:W-:Y:S01]  /*0870*/  @P3 LEA.HI R0, R9, R9, RZ, 0x1 ;  /* 0x0000000909003211 */ /* 0x000fe200078f08ff */
[----:B------:R-:W2:Y:S02]  /*0880*/  FENCE.VIEW.ASYNC.S ;  /* 0x00000000000073c6 */ /* 0x000ea40000000000 */
[----:B--2---:R-:W2:Y:S01]  /*0890*/  @!UP0 SYNCS.EXCH.64 URZ, [UR6+0xc0], UR4 ;  /* 0x0000c004063f85b2 */ /* 0x004ea20008000100 */
[----:B------:R-:W-:Y:S02]  /*08a0*/  @P3 SHF.R.S32.HI R0, RZ, 0x1, R0 ;  /* 0x00000001ff003819 */ /* 0x000fe40000011400 */
[----:B0-----:R-:W-:Y:S01]  /*08b0*/  ISETP.EQ.U32.AND P2, PT, R4, 0x1, PT ;  /* 0x000000010400780c */ /* 0x001fe20003f42070 */
[----:B------:R0:W1:Y:S01]  /*08c0*/  @!UP1 SYNCS.EXCH.64 URZ, [UR6+0xc8], UR4 ;  /* 0x0000c804063f95b2 */ /* 0x0000620008000100 */
[----:B------:R-:W-:Y:S01]  /*08d0*/  NOP ;  /* 0x0000000000007918 */ /* 0x000fe20000000000 */
[----:B0-----:R-:W-:-:S06]  /*08e0*/  UIMAD UR4, UR11, UR12, UR10 ;  /* 0x0000000c0b0472a4 */ /* 0x001fcc000f8e020a */
[----:B------:R-:W-:Y:S02]  /*08f0*/  @P3 ISETP.NE.AND P4, PT, R0, UR4, PT ;  /* 0x0000000400003c0c */ /* 0x000fe4000bf85270 */
[----:B------:R-:W-:Y:S02]  /*0900*/  SEL R0, RZ, 0x1, !P0 ;  /* 0x00000001ff007807 */ /* 0x000fe40004000000 */
[----:B------:R-:W-:-:S04]  /*0910*/  @P3 SEL R23, RZ, 0x1, P4 ;  /* 0x00000001ff173807 */ /* 0x000fc80002000000 */
[----:B------:R-:W-:Y:S01]  /*0920*/  LOP3.LUT R23, R23, R0, RZ, 0xc0, !PT ;  /* 0x0000000017177212 */ /* 0x000fe200078ec0ff */
[----:B--2---:R-:W-:Y:S06]  /*0930*/  @!P2 BRA `(.L_x_4) ;  /* 0x000000000008a947 */ /* 0x004fec0003800000 */
[----:B-1-34-:R-:W-:Y:S01]  /*0940*/  UCGABAR_ARV ;  /* 0x00000000000079c7 */ /* 0x01afe20008000000 */
[----:B------:R-:W-:Y:S05]  /*0950*/  BRA `(.L_x_5) ;  /* 0x0000000000047947 */ /* 0x000fea0003800000 */
.L_x_4:
[----:B-1-34-:R-:W-:Y:S01]  /*0960*/  NOP ;  /* 0x0000000000007918 */ /* 0x01afe20000000000 */
.L_x_5:
[----:B------:R-:W-:Y:S01]  /*0970*/  ULDC UR4, c[0x0][0x65c] ;  /* 0x0001970000047ab9 */ /* 0x000fe20000000800 */
[----:B------:R-:W-:Y:S01]  /*0980*/  UMOV UR5, URZ ;  /* 0x0000003f00057c82 */ /* 0x000fe20008000000 */
[----:B------:R-:W-:-:S03]  /*0990*/  UISETP.NE.AND UP0, UPT, UR4, 0x1, UPT ;  /* 0x000000010400788c */ /* 0x000fc6000bf05270 */
[----:B------:R-:W-:Y:S01]  /*09a0*/  UMOV UR4, UR13 ;  /* 0x0000000d00047c82 */ /* 0x000fe20008000000 */
[----:B------:R-:W-:Y:S02]  /*09b0*/  UP2UR UR46, UPR, URZ, 0x1 ;  /* 0x000000013f2e7883 */ /* 0x000fe40008000000 */
[----:B------:R-:W-:Y:S02]  /*09c0*/  PLOP3.LUT P0, PT, PT, PT, UP0, 0x80, 0x0 ;  /* 0x000000000000781c */ /* 0x000fe40003f0f008 */
[----:B------:R-:W-:Y:S02]  /*09d0*/  PLOP3.LUT P3, PT, PT, PT, UP0, 0x80, 0x0 ;  /* 0x000000000000781c */ /* 0x000fe40003f6f008 */
[----:B------:R-:W-:Y:S01]  /*09e0*/  PLOP3.LUT P5, PT, PT, PT, UP0, 0x80, 0x0 ;  /* 0x000000000000781c */ /* 0x000fe20003faf008 */
[----:B------:R-:W-:Y:S01]  /*09f0*/  @UP0 ULDC UR14, c[0x0][0x10] ;  /* 0x00000400000e0ab9 */ /* 0x000fe20000000800 */
[----:B------:R-:W-:Y:S01]  /*0a00*/  @UP0 UMOV UR6, UR10 ;  /* 0x0000000a00060c82 */ /* 0x000fe20008000000 */
[----:B------:R-:W-:Y:S01]  /*0a10*/  @UP0 UMOV UR7, URZ ;  /* 0x0000003f00070c82 */ /* 0x000fe20008000000 */
[----:B------:R-:W-:Y:S01]  /*0a20*/  PLOP3.LUT P4, PT, PT, PT, UP0, 0x80, 0x0 ;  /* 0x000000000000781c */ /* 0x000fe20003f8f008 */
[----:B------:R-:W-:-:S03]  /*0a30*/  @UP0 UIMAD.WIDE.U32 UR14, UR13, UR14, UR6 ;  /* 0x0000000e0d0e02a5 */ /* 0x000fc6000f8e0006 */
[----:B------:R-:W-:Y:S01]  /*0a40*/  @!UP0 ULDC UR7, c[0x0][0xc] ;  /* 0x0000030000078ab9 */ /* 0x000fe20000000800 */
[----:B------:R-:W-:Y:S01]  /*0a50*/  @UP0 UMOV UR6, URZ ;  /* 0x0000003f00060c82 */ /* 0x000fe20008000000 */
[----:B------:R-:W-:Y:S01]  /*0a60*/  @!UP0 UIMAD.WIDE.U32 UR4, UR10, UR7, UR4 ;  /* 0x000000070a0482a5 */ /* 0x000fe2000f8e0004 */
[----:B------:R-:W-:Y:S01]  /*0a70*/  IMAD.U32 R2, RZ, RZ, UR14 ;  /* 0x0000000eff027e24 */ /* 0x000fe2000f8e00ff */
[----:B------:R-:W-:Y:S02]  /*0a80*/  @UP0 UIADD3 UR6, UR15, UR6, URZ ;  /* 0x000000060f060290 */ /* 0x000fe4000fffe03f */
[----:B------:R-:W-:Y:S02]  /*0a90*/  IMAD.U32 R3, RZ, RZ, UR15 ;  /* 0x0000000fff037e24 */ /* 0x000fe4000f8e00ff */
[----:B------:R-:W-:Y:S02]  /*0aa0*/  @P0 IMAD.MOV.U32 R7, RZ, RZ, R2 ;  /* 0x000000ffff070224 */ /* 0x000fe400078e0002 */
[----:B------:R-:W-:-:S02]  /*0ab0*/  IMAD.U32 R5, RZ, RZ, UR5 ;  /* 0x00000005ff057e24 */ /* 0x000fc4000f8e00ff */
[----:B------:R-:W-:Y:S02]  /*0ac0*/  IMAD.U32 R2, RZ, RZ, UR4 ;  /* 0x00000004ff027e24 */ /* 0x000fe4000f8e00ff */
[----:B------:R-:W-:Y:S02]  /*0ad0*/  @P3 IMAD.U32 R6, RZ, RZ, UR6 ;  /* 0x00000006ff063e24 */ /* 0x000fe4000f8e00ff */
[----:B------:R-:W-:Y:S02]  /*0ae0*/  @!P5 IMAD.MOV.U32 R6, RZ, RZ, R5 ;  /* 0x000000ffff06d224 */ /* 0x000fe400078e0005 */
[----:B------:R-:W-:Y:S02]  /*0af0*/  @!P4 IMAD.MOV.U32 R7, RZ, RZ, R2 ;  /* 0x000000ffff07c224 */ /* 0x000fe400078e0002 */
[----:B------:R-:W-:Y:S01]  /*0b00*/  IMAD.U32 R3, RZ, RZ, UR5 ;  /* 0x00000005ff037e24 */ /* 0x000fe2000f8e00ff */
[----:B------:R0:W-:Y:S01]  /*0b10*/  STL [R1+0x304], R6 ;  /* 0x0003040601007387 */ /* 0x0001e20000100800 */
[----:B------:R-:W-:-:S03]  /*0b20*/  IMAD.U32 R4, RZ, RZ, UR4 ;  /* 0x00000004ff047e24 */ /* 0x000fc6000f8e00ff */
[----:B------:R0:W-:Y:S01]  /*0b30*/  STL [R1+0x308], R7 ;  /* 0x0003080701007387 */ /* 0x0001e20000100800 */
[----:B------:R-:W-:Y:S05]  /*0b40*/  @!P2 BRA `(.L_x_6) ;  /* 0x00000000000ca947 */ /* 0x000fea0003800000 */
[----:B------:R-:W-:Y:S01]  /*0b50*/  UCGABAR_WAIT ;  /* 0x0000000000007dc7 */ /* 0x000fe20008000000 */
[----:B------:R-:W-:Y:S01]  /*0b60*/  CCTL.IVALL ;  /* 0x00000000ff00798f */ /* 0x000fe20002000000 */
[----:B------:R-:W-:Y:S05]  /*0b70*/  BRA `(.L_x_7) ;  /* 0x0000000000047947 */ /* 0x000fea0003800000 */
.L_x_6:
[----:B------:R-:W-:Y:S06]  /*0b80*/  BAR.SYNC.DEFER_BLOCKING 0x0 ;  /* 0x0000000000007b1d */ /* 0x000fec0000010000 */
.L_x_7:
[----:B------:R-:W-:Y:S05]  /*0b90*/  @!P1 BRA `(.L_x_8) ;  /* 0x000001d400a89947 */ /* 0x000fea0003800000 */
[----:B------:R-:W-:-:S06]  /*0ba0*/  UISETP.GT.U32.AND UP0, UPT, UR16, 0x1, UPT ;  /* 0x000000011000788c */ /* 0x000fcc000bf04070 */
[----:B------:R-:W-:-:S13]  /*0bb0*/  PLOP3.LUT P0, PT, PT, PT, UP0, 0x80, 0x0 ;  /* 0x000000000000781c */ /* 0x000fda0003f0f008 */
[----:B------:R-:W-:Y:S05]  /*0bc0*/  @P0 EXIT ;  /* 0x000000000000094d */ /* 0x000fea0003800000 */
[----:B------:R-:W-:Y:S01]  /*0bd0*/  ULDC.64 UR4, c[0x0][0x650] ;  /* 0x0001940000047ab9 */ /* 0x000fe20000000a00 */
[----:B------:R-:W-:Y:S01]  /*0be0*/  UMOV UR41, 0xffffffff ;  /* 0xffffffff00297882 */ /* 0x000fe20000000000 */
[----:B------:R-:W-:Y:S01]  /*0bf0*/  ISETP.GE.U32.AND P0, PT, R7, UR4, PT ;  /* 0x0000000407007c0c */ /* 0x000fe2000bf06070 */
[----:B------:R-:W-:Y:S01]  /*0c00*/  UMOV UR42, 0xffffffff ;  /* 0xffffffff002a7882 */ /* 0x000fe20000000000 */
[----:B------:R-:W-:Y:S01]  /*0c10*/  UMOV UR43, 0xffffffff ;  /* 0xffffffff002b7882 */ /* 0x000fe20000000000 */
[----:B------:R-:W-:Y:S02]  /*0c20*/  PRMT R0, RZ, 0x7610, R0 ;  /* 0x00007610ff007816 */ /* 0x000fe40000000000 */
[----:B------:R-:W-:-:S13]  /*0c30*/  ISETP.GE.U32.AND.EX P0, PT, R6, UR5, PT, P0 ;  /* 0x0000000506007c0c */ /* 0x000fda000bf06100 */
[----:B------:R-:W-:Y:S05]  /*0c40*/  @P0 BRA `(.L_x_9) ;  /* 0x0000000400480947 */ /* 0x000fea0003800000 */
[----:B------:R-:W-:Y:S01]  /*0c50*/  ULDC.64 UR16, c[0x0][0x628] ;  /* 0x00018a0000107ab9 */ /* 0x000fe20000000a00 */
[C---:B------:R-:W-:Y:S01]  /*0c60*/  R2UR UR19, R7.reuse ;  /* 0x00000000071372ca */ /* 0x040fe200000e0000 */
[----:B------:R-:W-:Y:S01]  /*0c70*/  ULDC UR18, c[0x0][0x630] ;  /* 0x00018c0000127ab9 */ /* 0x000fe20000000800 */
[----:B------:R-:W-:Y:S02]  /*0c80*/  ISETP.NE.U32.AND P0, PT, RZ, UR16, PT ;  /* 0x00000010ff007c0c */ /* 0x000fe4000bf05070 */
[----:B------:R-:W-:Y:S02]  /*0c90*/  R2UR UR4, R7 ;  /* 0x00000000070472ca */ /* 0x000fe400000e0000 */
[----:B------:R-:W-:Y:S02]  /*0ca0*/  ISETP.NE.AND.EX P0, PT, RZ, UR17, PT, P0 ;  /* 0x00000011ff007c0c */ /* 0x000fe4000bf05300 */
[----:B------:R-:W-:-:S11]  /*0cb0*/  R2UR UR5, R6 ;  /* 0x00000000060572ca */ /* 0x000fd600000e0000 */
[----:B------:R-:W-:Y:S05]  /*0cc0*/  @!P0 BRA `(.L_x_10) ;  /* 0x0000000000308947 */ /* 0x000fea0003800000 */
[----:B------:R-:W-:Y:S01]  /*0cd0*/  R2UR UR4, R7 ;  /* 0x00000000070472ca */ /* 0x000fe200000e0000 */
[----:B------:R-:W-:Y:S01]  /*0ce0*/  ULDC UR9, c[0x0][0x634] ;  /* 0x00018d0000097ab9 */ /* 0x000fe20000000800 */
[----:B------:R-:W-:-:S11]  /*0cf0*/  R2UR UR13, R6 ;  /* 0x00000000060d72ca */ /* 0x000fd600000e0000 */
[----:B------:R-:W-:-:S04]  /*0d00*/  UIADD3 UR9, UP0, UR4, UR9, URZ ;  /* 0x0000000904097290 */ /* 0x000fc8000ff1e03f */
[----:B------:R-:W-:-:S04]  /*0d10*/  UIADD3.X UR13, URZ, UR13, URZ, UP0, !UPT ;  /* 0x0000000d3f0d7290 */ /* 0x000fc800087fe43f */
[----:B------:R-:W-:-:S04]  /*0d20*/  UIMAD.WIDE.U32 UR4, UR13, UR16, URZ ;  /* 0x000000100d0472a5 */ /* 0x000fc8000f8e003f */
[----:B------:R-:W-:Y:S02]  /*0d30*/  UIMAD.WIDE.U32 UR6, UP0, UR9, UR17, UR4 ;  /* 0x00000011090672a5 */ /* 0x000fe4000f800004 */
[----:B------:R-:W-:Y:S02]  /*0d40*/  UIMAD.WIDE.U32 UR4, UR9, UR16, URZ ;  /* 0x00000010090472a5 */ /* 0x000fe4000f8e003f */
[----:B------:R-:W-:Y:S02]  /*0d50*/  UIADD3.X UR15, URZ, URZ, URZ, UP0, !UPT ;  /* 0x0000003f3f0f7290 */ /* 0x000fe400087fe43f */
[----:B------:R-:W-:Y:S01]  /*0d60*/  UIADD3 URZ, UP0, UR5, UR6, URZ ;  /* 0x00000006053f7290 */ /* 0x000fe2000ff1e03f */
[----:B------:R-:W-:-:S03]  /*0d70*/  UMOV UR14, UR7 ;  /* 0x00000007000e7c82 */ /* 0x000fc60008000000 */
[----:B------:R-:W-:-:S12]  /*0d80*/  UIMAD.WIDE.U32.X UR4, UR13, UR17, UR14, UP0 ;  /* 0x000000110d0472a5 */ /* 0x000fd800080e040e */
.L_x_10:
[----:B------:R-:W-:Y:S01]  /*0d90*/  USHF.R.U64 UR43, UR4, UR18, UR5 ;  /* 0x00000012042b7299 */ /* 0x000fe20008001205 */
[----:B------:R-:W-:Y:S01]  /*0da0*/  R2UR UR7, R6 ;  /* 0x00000000060772ca */ /* 0x000fe200000e0000 */
[----:B------:R-:W-:Y:S02]  /*0db0*/  USHF.R.U32.HI UR4, URZ, UR18, UR5 ;  /* 0x000000123f047299 */ /* 0x000fe40008011605 */
[----:B------:R-:W-:Y:S01]  /*0dc0*/  UIADD3 UR5, UP0, URZ, -UR43, URZ ;  /* 0x8000002b3f057290 */ /* 0x000fe2000ff1e03f */
[----:B------:R-:W-:Y:S01]  /*0dd0*/  ULDC.64 UR14, c[0x0][0x620] ;  /* 0x00018800000e7ab9 */ /* 0x000fe20000000a00 */
[----:B------:R-:W-:Y:S02]  /*0de0*/  UMOV UR6, UR19 ;  /* 0x0000001300067c82 */ /* 0x000fe40008000000 */
[----:B------:R-:W-:Y:S01]  /*0df0*/  UIADD3.X UR4, URZ, ~UR4, URZ, UP0, !UPT ;  /* 0x800000043f047290 */ /* 0x000fe200087fe43f */
[----:B------:R-:W-:Y:S01]  /*0e00*/  ULDC UR9, c[0x0][0x618] ;  /* 0x0001860000097ab9 */ /* 0x000fe20000000800 */
[----:B------:R-:W-:-:S02]  /*0e10*/  UIMAD UR12, UR11, UR12, UR10 ;  /* 0x0000000c0b0c72a4 */ /* 0x000fc4000f8e020a */
[----:B------:R-:W-:Y:S02]  /*0e20*/  UIMAD UR4, UR4, UR14, URZ ;  /* 0x0000000e040472a4 */ /* 0x000fe4000f8e023f */
[----:B------:R-:W-:Y:S02]  /*0e30*/  UIMAD.WIDE.U32 UR6, UR5, UR14, UR6 ;  /* 0x0000000e050672a5 */ /* 0x000fe4000f8e0006 */
[----:B------:R-:W-:Y:S01]  /*0e40*/  UIMAD UR4, UR5, UR15, UR4 ;  /* 0x0000000f050472a4 */ /* 0x000fe2000f8e0204 */
[----:B------:R-:W-:Y:S01]  /*0e50*/  ULDC UR10, c[0x0][0x608] ;  /* 0x00018200000a7ab9 */ /* 0x000fe20000000800 */
[----:B------:R-:W-:Y:S02]  /*0e60*/  ULDC UR18, c[0x0][0x658] ;  /* 0x0001960000127ab9 */ /* 0x000fe40000000800 */
[----:B------:R-:W-:Y:S01]  /*0e70*/  UIADD3 UR7, UR7, UR4, URZ ;  /* 0x0000000407077290 */ /* 0x000fe2000fffe03f */
[----:B------:R-:W-:Y:S02]  /*0e80*/  UMOV UR11, 0xffffffff ;  /* 0xffffffff000b7882 */ /* 0x000fe40000000000 */
[----:B------:R-:W-:Y:S01]  /*0e90*/  ULDC.64 UR4, c[0x0][0x640] ;  /* 0x0001900000047ab9 */ /* 0x000fe20000000a00 */
[----:B------:R-:W-:Y:S01]  /*0ea0*/  USHF.R.U64 UR16, UR6, UR9, UR7 ;  /* 0x0000000906107299 */ /* 0x000fe20008001207 */
[----:B------:R-:W-:Y:S01]  /*0eb0*/  ISETP.NE.U32.AND P0, PT, RZ, UR4, PT ;  /* 0x00000004ff007c0c */ /* 0x000fe2000bf05070 */
[----:B------:R-:W-:-:S02]  /*0ec0*/  USHF.R.U32.HI UR7, URZ, UR9, UR7 ;  /* 0x000000093f077299 */ /* 0x000fc40008011607 */
[----:B------:R-:W-:Y:S01]  /*0ed0*/  USHF.L.U32 UR6, UR11, UR18, URZ ;  /* 0x000000120b067299 */ /* 0x000fe2000800063f */
[----:B------:R-:W-:Y:S01]  /*0ee0*/  ISETP.NE.AND.EX P0, PT, RZ, UR5, PT, P0 ;  /* 0x00000005ff007c0c */ /* 0x000fe2000bf05300 */
[----:B------:R-:W-:Y:S02]  /*0ef0*/  USHF.R.U64 UR22, UR16, UR10, UR7 ;  /* 0x0000000a10167299 */ /* 0x000fe40008001207 */
[----:B------:R-:W-:Y:S02]  /*0f00*/  USHF.R.U32.HI UR7, URZ, UR10, UR7 ;  /* 0x0000000a3f077299 */ /* 0x000fe40008011607 */
[----:B------:R-:W-:Y:S02]  /*0f10*/  UISETP.NE.AND UP1, UPT, UR46, URZ, UPT ;  /* 0x0000003f2e00728c */ /* 0x000fe4000bf25270 */
[----:B------:R-:W-:Y:S01]  /*0f20*/  USHF.R.U64 UR23, UR22, UR18, UR7 ;  /* 0x0000001216177299 */ /* 0x000fe20008001207 */
[----:B------:R-:W-:Y:S01]  /*0f30*/  ULDC UR17, c[0x0][0x600] ;  /* 0x0001800000117ab9 */ /* 0x000fe20000000800 */
[----:B------:R-:W-:-:S02]  /*0f40*/  ULOP3.LUT UR13, URZ, UR6, URZ, 0x33, !UPT ;  /* 0x000000063f0d7292 */ /* 0x000fc4000f8e333f */
[----:B------:R-:W-:Y:S02]  /*0f50*/  UIADD3 UR15, UR17, -0x1, URZ ;  /* 0xffffffff110f7890 */ /* 0x000fe4000fffe03f */
[----:B------:R-:W-:Y:S02]  /*0f60*/  USEL UR12, UR8, UR12, !UP1 ;  /* 0x0000000c080c7287 */ /* 0x000fe4000c800000 */
[----:B------:R-:W-:Y:S01]  /*0f70*/  USHF.R.U32.HI UR7, URZ, UR18, UR7 ;  /* 0x000000123f077299 */ /* 0x000fe20008011607 */
[----:B------:R-:W-:Y:S01]  /*0f80*/  ULDC UR19, c[0x0][0x648] ;  /* 0x0001920000137ab9 */ /* 0x000fe20000000800 */
[----:B------:R-:W-:Y:S01]  /*0f90*/  ULDC UR20, c[0x0][0x638] ;  /* 0x00018e0000147ab9 */ /* 0x000fe20000000800 */
[----:B------:R-:W-:Y:S01]  /*0fa0*/  UMOV UR21, 0x1 ;  /* 0x0000000100157882 */ /* 0x000fe20000000000 */
[----:B------:R-:W-:Y:S01]  /*0fb0*/  UMOV UR6, UR23 ;  /* 0x0000001700067c82 */ /* 0x000fe20008000000 */
[----:B------:R-:W-:Y:S07]  /*0fc0*/  @!P0 BRA `(.L_x_11) ;  /* 0x0000000000308947 */ /* 0x000fee0003800000 */
[----:B------:R-:W-:Y:S02]  /*0fd0*/  ULDC UR10, c[0x0][0x64c] ;  /* 0x00019300000a7ab9 */ /* 0x000fe40000000800 */
        /* <DEDUP_REMOVED lines=8> */
[----:B------:R-:W-:-:S07]  /*1060*/  UIMAD.WIDE.U32.X UR4, UR14, UR5, UR10, UP0 ;  /* 0x000000050e0472a5 */ /* 0x000fce00080e040a */
[----:B------:R-:W-:Y:S01]  /*1070*/  UMOV UR6, UR4 ;  /* 0x0000000400067c82 */ /* 0x000fe20008000000 */
[----:B------:R-:W-:-:S05]  /*1080*/  UMOV UR7, UR5 ;  /* 0x0000000500077c82 */ /* 0x000fca0008000000 */
.L_x_11:
[----:B------:R-:W-:Y:S01]  /*1090*/  USHF.R.U64 UR5, UR6, UR19, UR7 ;  /* 0x0000001306057299 */ /* 0x000fe20008001207 */
[----:B------:R-:W-:Y:S01]  /*10a0*/  IMAD.MOV.U32 R0, RZ, RZ, 0x1 ;  /* 0x00000001ff007424 */ /* 0x000fe200078e00ff */
[----:B------:R-:W-:Y:S02]  /*10b0*/  USHF.L.U32 UR4, UR21, UR18, URZ ;  /* 0x0000001215047299 */ /* 0x000fe4000800063f */
[----:B------:R-:W-:Y:S02]  /*10c0*/  ULOP3.LUT UR13, UR22, UR13, URZ, 0xc0, !UPT ;  /* 0x0000000d160d7292 */ /* 0x000fe4000f8ec03f */
[----:B------:R-:W-:Y:S02]  /*10d0*/  UIADD3 UR6, -UR5, URZ, URZ ;  /* 0x0000003f05067290 */ /* 0x000fe4000fffe13f */
[----:B------:R-:W-:Y:S02]  /*10e0*/  UIMAD UR13, UR4, UR5, UR13 ;  /* 0x00000005040d72a4 */ /* 0x000fe4000f8e020d */
[----:B------:R-:W-:-:S02]  /*10f0*/  ULOP3.LUT UR15, UR16, UR15, URZ, 0xc0, !UPT ;  /* 0x0000000f100f7292 */ /* 0x000fc4000f8ec03f */
[----:B------:R-:W-:Y:S01]  /*1100*/  UIMAD UR4, UR6, UR20, UR23 ;  /* 0x00000014060472a4 */ /* 0x000fe2000f8e0217 */
[----:B------:R-:W-:Y:S01]  /*1110*/  ULDC UR5, c[0x0][0x610] ;  /* 0x0001840000057ab9 */ /* 0x000fe20000000800 */
[----:B------:R-:W-:Y:S02]  /*1120*/  UISETP.NE.AND UP0, UPT, UR46, URZ, UPT ;  /* 0x0000003f2e00728c */ /* 0x000fe4000bf05270 */
[----:B------:R-:W-:Y:S02]  /*1130*/  UIMAD UR12, UR13, UR5, UR12 ;  /* 0x000000050d0c72a4 */ /* 0x000fe4000f8e020c */
[----:B------:R-:W-:-:S04]  /*1140*/  UIMAD UR4, UR4, UR17, UR15 ;  /* 0x00000011040472a4 */ /* 0x000fc8000f8e020f */
[----:B------:R-:W-:Y:S02]  /*1150*/  USEL UR42, UR4, UR12, !UP0 ;  /* 0x0000000c042a7287 */ /* 0x000fe4000c000000 */
[----:B------:R-:W-:-:S12]  /*1160*/  USEL UR41, UR12, UR4, !UP0 ;  /* 0x000000040c297287 */ /* 0x000fd8000c000000 */
.L_x_9:
[----:B------:R-:W-:-:S08]  /*1170*/  NOP ;  /* 0x0000000000007918 */ /* 0x000fd00000000000 */
[----:B------:R-:W1:Y:S02]  /*1180*/  USETMAXREG.TRY_ALLOC.CTAPOOL UP0, 0xf0 ;  /* 0x000000f0000079c8 */ /* 0x000e640008000600 */
[----:B-1----:R-:W-:-:S13]  /*1190*/  PLOP3.LUT P0, PT, PT, PT, UP0, 0x80, 0x0 ;  /* 0x000000000000781c */ /* 0x002fda0003f0f008 */
[----:B------:R-:W-:Y:S05]  /*11a0*/  @!P0 BRA `(.L_x_9) ;  /* 0xfffffffc00f08947 */ /* 0x000fea000383ffff */
[----:B------:R-:W-:Y:S01]  /*11b0*/  ULDC.64 UR4, c[0x0][0x598] ;  /* 0x0001660000047ab9 */ /* 0x000fe20000000a00 */
[----:B------:R-:W-:Y:S01]  /*11c0*/  ULDC.64 UR36, c[0x0][0x208] ;  /* 0x0000820000247ab9 */ /* 0x000fe20000000a00 */
[----:B------:R-:W-:-:S04]  /*11d0*/  ISETP.NE.U32.AND P0, PT, RZ, UR4, PT ;  /* 0x00000004ff007c0c */ /* 0x000fc8000bf05070 */
[----:B------:R-:W-:-:S13]  /*11e0*/  ISETP.NE.AND.EX P0, PT, RZ, UR5, PT, P0 ;  /* 0x00000005ff007c0c */ /* 0x000fda000bf05300 */
[----:B------:R-:W-:Y:S05]  /*11f0*/  @!P0 BRA `(.L_x_12) ;  /* 0x00000000001c8947 */ /* 0x000fea0003800000 */
[----:B------:R-:W1:Y:S02]  /*1200*/  LDC.64 R2, c[0x0][0x598] ;  /* 0x00016600ff027b82 */ /* 0x000e640000000a00 */
[----:B-1----:R-:W2:Y:S02]  /*1210*/  LDG.E.64 R2, desc[UR36][R2.64] ;  /* 0x0000002402027981 */ /* 0x002ea4000c1e1b00 */
[----:B--2---:R-:W-:-:S04]  /*1220*/  ISETP.NE.U32.AND P0, PT, R2, RZ, PT ;  /* 0x000000ff0200720c */ /* 0x004fc80003f05070 */
[----:B------:R-:W-:-:S13]  /*1230*/  ISETP.NE.AND.EX P0, PT, R3, RZ, PT, P0 ;  /* 0x000000ff0300720c */ /* 0x000fda0003f05300 */
[----:B------:R-:W-:Y:S05]  /*1240*/  @!P0 BRA `(.L_x_12) ;  /* 0x0000000000088947 */ /* 0x000fea0003800000 */
[----:B------:R1:W5:Y:S01]  /*1250*/  LD.E R2, desc[UR36][R2.64] ;  /* 0x0000002402027980 */ /* 0x000362000c101900 */
[----:B------:R-:W-:Y:S05]  /*1260*/  BRA `(.L_x_13) ;  /* 0x0000000000247947 */ /* 0x000fea0003800000 */
.L_x_12:
[----:B------:R-:W-:Y:S02]  /*1270*/  ULDC.64 UR4, c[0x0][0x588] ;  /* 0x0001620000047ab9 */ /* 0x000fe40000000a00 */
[----:B------:R-:W-:-:S04]  /*1280*/  ISETP.NE.U32.AND P0, PT, RZ, UR4, PT ;  /* 0x00000004ff007c0c */ /* 0x000fc8000bf05070 */
[----:B------:R-:W-:-:S13]  /*1290*/  ISETP.NE.AND.EX P0, PT, RZ, UR5, PT, P0 ;  /* 0x00000005ff007c0c */ /* 0x000fda000bf05300 */
[----:B------:R-:W-:Y:S05]  /*12a0*/  @!P0 BRA `(.L_x_14) ;  /* 0x00000000000c8947 */ /* 0x000fea0003800000 */
[----:B------:R-:W1:Y:S02]  /*12b0*/  LDC.64 R2, c[0x0][0x588] ;  /* 0x00016200ff027b82 */ /* 0x000e640000000a00 */
[----:B-1----:R2:W5:Y:S01]  /*12c0*/  LDG.E R2, desc[UR36][R2.64] ;  /* 0x0000002402027981 */ /* 0x002562000c1e1900 */
[----:B------:R-:W-:Y:S05]  /*12d0*/  BRA `(.L_x_13) ;  /* 0x0000000000087947 */ /* 0x000fea0003800000 */
.L_x_14:
[----:B------:R-:W-:Y:S02]  /*12e0*/  ULDC UR4, c[0x0][0x580] ;  /* 0x0001600000047ab9 */ /* 0x000fe40000000800 */
[----:B------:R-:W-:-:S07]  /*12f0*/  IMAD.U32 R2, RZ, RZ, UR4 ;  /* 0x00000004ff027e24 */ /* 0x000fce000f8e00ff */
.L_x_13:
[----:B------:R-:W-:Y:S02]  /*1300*/  ULDC.64 UR4, c[0x0][0x5a0] ;  /* 0x0001680000047ab9 */ /* 0x000fe40000000a00 */
[----:B------:R-:W-:-:S04]  /*1310*/  ISETP.NE.U32.AND P0, PT, RZ, UR4, PT ;  /* 0x00000004ff007c0c */ /* 0x000fc8000bf05070 */
[----:B------:R-:W-:-:S13]  /*1320*/  ISETP.NE.AND.EX P0, PT, RZ, UR5, PT, P0 ;  /* 0x00000005ff007c0c */ /* 0x000fda000bf05300 */
[----:B------:R-:W-:Y:S05]  /*1330*/  @!P0 BRA `(.L_x_15) ;  /* 0x00000000001c8947 */ /* 0x000fea0003800000 */
[----:B------:R-:W3:Y:S02]  /*1340*/  LDC.64 R4, c[0x0][0x5a0] ;  /* 0x00016800ff047b82 */ /* 0x000ee40000000a00 */
[----:B---3--:R-:W3:Y:S02]  /*1350*/  LDG.E.64 R4, desc[UR36][R4.64] ;  /* 0x0000002404047981 */ /* 0x008ee4000c1e1b00 */
[----:B---3--:R-:W-:-:S04]  /*1360*/  ISETP.NE.U32.AND P0, PT, R4, RZ, PT ;  /* 0x000000ff0400720c */ /* 0x008fc80003f05070 */
[----:B------:R-:W-:-:S13]  /*1370*/  ISETP.NE.AND.EX P0, PT, R5, RZ, PT, P0 ;  /* 0x000000ff0500720c */ /* 0x000fda0003f05300 */
[----:B------:R-:W-:Y:S05]  /*1380*/  @!P0 BRA `(.L_x_15) ;  /* 0x0000000000088947 */ /* 0x000fea0003800000 */
[----:B------:R3:W5:Y:S01]  /*1390*/  LD.E R16, desc[UR36][R4.64] ;  /* 0x0000002404107980 */ /* 0x000762000c101900 */
[----:B------:R-:W-:Y:S05]  /*13a0*/  BRA `(.L_x_16) ;  /* 0x0000000000247947 */ /* 0x000fea0003800000 */
.L_x_15:
[----:B------:R-:W-:Y:S02]  /*13b0*/  ULDC.64 UR4, c[0x0][0x590] ;  /* 0x0001640000047ab9 */ /* 0x000fe40000000a00 */
[----:B------:R-:W-:-:S04]  /*13c0*/  ISETP.NE.U32.AND P0, PT, RZ, UR4, PT ;  /* 0x00000004ff007c0c */ /* 0x000fc8000bf05070 */
[----:B------:R-:W-:-:S13]  /*13d0*/  ISETP.NE.AND.EX P0, PT, RZ, UR5, PT, P0 ;  /* 0x00000005ff007c0c */ /* 0x000fda000bf05300 */
[----:B------:R-:W-:Y:S05]  /*13e0*/  @!P0 BRA `(.L_x_17) ;  /* 0x00000000000c8947 */ /* 0x000fea0003800000 */
[----:B------:R-:W3:Y:S02]  /*13f0*/  LDC.64 R16, c[0x0][0x590] ;  /* 0x00016400ff107b82 */ /* 0x000ee40000000a00 */
[----:B---3--:R4:W5:Y:S01]  /*1400*/  LDG.E R16, desc[UR36][R16.64] ;  /* 0x0000002410107981 */ /* 0x008962000c1e1900 */
[----:B------:R-:W-:Y:S05]  /*1410*/  BRA `(.L_x_16) ;  /* 0x0000000000087947 */ /* 0x000fea0003800000 */
.L_x_17:
[----:B------:R-:W-:Y:S02]  /*1420*/  ULDC UR4, c[0x0][0x584] ;  /* 0x0001610000047ab9 */ /* 0x000fe40000000800 */
[----:B------:R-:W-:-:S07]  /*1430*/  IMAD.U32 R16, RZ, RZ, UR4 ;  /* 0x00000004ff107e24 */ /* 0x000fce000f8e00ff */
.L_x_16:
[----:B------:R-:W-:-:S13]  /*1440*/  LOP3.LUT P0, RZ, R0, 0xff, RZ, 0xc0, !PT ;  /* 0x000000ff00ff7812 */ /* 0x000fda000780c0ff */
[----:B------:R-:W-:Y:S05]  /*1450*/  @!P0 EXIT ;  /* 0x000000000000894d */ /* 0x000fea0003800000 */
[----:B------:R-:W-:Y:S01]  /*1460*/  ULDC UR4, c[0x0][0x28c] ;  /* 0x0000a30000047ab9 */ /* 0x000fe20000000800 */
[----:B------:R-:W-:Y:S01]  /*1470*/  UMOV UR38, URZ ;  /* 0x0000003f00267c82 */ /* 0x000fe20008000000 */
[----:B------:R-:W-:Y:S01]  /*1480*/  UIADD3 UR4, UR4, 0xf, URZ ;  /* 0x0000000f04047890 */ /* 0x000fe2000fffe03f */
[----:B------:R-:W-:-:S03]  /*1490*/  UMOV UR39, URZ ;  /* 0x0000003f00277c82 */ /* 0x000fc60008000000 */
[----:B------:R-:W-:-:S04]  /*14a0*/  USHF.R.S32.HI UR5, URZ, 0x1f, UR4 ;  /* 0x0000001f3f057899 */ /* 0x000fc80008011404 */
[----:B------:R-:W-:-:S04]  /*14b0*/  ULEA.HI UR5, UR5, UR4, URZ, 0x4 ;  /* 0x0000000405057291 */ /* 0x000fc8000f8f203f */
[----:B------:R-:W-:-:S12]  /*14c0*/  USHF.R.S32.HI UR44, URZ, 0x4, UR5 ;  /* 0x000000043f2c7899 */ /* 0x000fd80008011405 */
.L_x_801:
[----:B------:R-:W0:Y:S01]  /*14d0*/  S2R R0, SR_TID.X ;  /* 0x0000000000007919 */ /* 0x000e220000002100 */
[----:B-1----:R-:W1:Y:S01]  /*14e0*/  S2UR UR6, SR_CgaCtaId ;  /* 0x00000000000679c3 */ /* 0x002e620000008800 */
[----:B------:R-:W-:Y:S02]  /*14f0*/  UMOV UR45, 0x400 ;  /* 0x00000400002d7882 */ /* 0x000fe40000000000 */
[----:B-1----:R-:W-:Y:S01]  /*1500*/  ULEA UR45, UR6, UR45, 0x18 ;  /* 0x0000002d062d7291 */ /* 0x002fe2000f8ec03f */
[----:B0-----:R-:W-:-:S04]  /*1510*/  LOP3.LUT R0, R0, 0x80, RZ, 0xc0, !PT ;  /* 0x0000008000007812 */ /* 0x001fc800078ec0ff */
[----:B------:R-:W-:-:S06]  /*1520*/  SHF.R.U32.HI R0, RZ, 0x7, R0 ;  /* 0x00000007ff007819 */ /* 0x000fcc0000011600 */
[----:B------:R-:W0:Y:S02]  /*1530*/  SHFL.IDX PT, R0, R0, RZ, 0x1f ;  /* 0x00001fff00007589 */ /* 0x000e2400000e0000 */
[----:B0-----:R-:W-:-:S13]  /*1540*/  R2UR UR4, R0 ;  /* 0x00000000000472ca */ /* 0x001fda00000e0000 */
[----:B------:R-:W-:-:S04]  /*1550*/  ULEA.HI UR5, UR4, UR4, URZ, 0x1 ;  /* 0x0000000404057291 */ /* 0x000fc8000f8f083f */
[----:B------:R-:W-:-:S04]  /*1560*/  ULOP3.LUT UR5, UR5, 0x1ffffe, URZ, 0xc0, !UPT ;  /* 0x001ffffe05057892 */ /* 0x000fc8000f8ec03f */
[----:B------:R-:W-:-:S03]  /*1570*/  UIADD3 UR5, UR4, -UR5, URZ ;  /* 0x8000000504057290 */ /* 0x000fc6000fffe03f */
[----:B------:R-:W-:Y:S01]  /*1580*/  ULDC UR4, c[0x0][0x28c] ;  /* 0x0000a30000047ab9 */ /* 0x000fe20000000800 */
[----:B------:R-:W-:Y:S01]  /*1590*/  ULEA UR5, UR5, UR45, 0xb ;  /* 0x0000002d05057291 */ /* 0x000fe2000f8e583f */
[----:B------:R-:W-:-:S03]  /*15a0*/  ISETP.LT.AND P0, PT, RZ, UR4, PT ;  /* 0x00000004ff007c0c */ /* 0x000fc6000bf01270 */
[----:B------:R-:W-:-:S04]  /*15b0*/  UIADD3 UR5, UR5, 0x180, URZ ;  /* 0x0000018005057890 */ /* 0x000fc8000fffe03f */
[----:B------:R-:W-:-:S04]  /*15c0*/  USHF.R.U32.HI UR5, URZ, 0x4, UR5 ;  /* 0x000000043f057899 */ /* 0x000fc80008011605 */
[----:B------:R-:W-:Y:S02]  /*15d0*/  ULOP3.LUT UR47, UR5, 0x3fff, URZ, 0xc0, !UPT ;  /* 0x00003fff052f7892 */ /* 0x000fe4000f8ec03f */
[----:B---345:R-:W-:Y:S10]  /*15e0*/  @P0 BRA `(.L_x_18) ;  /* 0x0000000000400947 */ /* 0x038ff40003800000 */
[----:B------:R-:W-:Y:S01]  /*15f0*/  MOV R0, 0x0 ;  /* 0x0000000000007802 */ /* 0x000fe20000000f00 */
[----:B------:R-:W-:Y:S01]  /*1600*/  ULDC.64 UR4, c[0x4][0x68] ;  /* 0x01001a0000047ab9 */ /* 0x000fe20000000a00 */
[----:B------:R-:W-:Y:S01]  /*1610*/  ULDC.64 UR6, c[0x4][0x8] ;  /* 0x0100020000067ab9 */ /* 0x000fe20000000a00 */
[----:B---3--:R-:W-:Y:S01]  /*1620*/  IMAD.U32 R4, RZ, RZ, UR4 ;  /* 0x00000004ff047e24 */ /* 0x008fe2000f8e00ff */
[----:B------:R0:W1:Y:S01]  /*1630*/  LDC.64 R14, c[0x4][R0] ;  /* 0x01000000000e7b82 */ /* 0x0000620000000a00 */
[----:B------:R-:W-:Y:S01]  /*1640*/  IMAD.U32 R5, RZ, RZ, UR5 ;  /* 0x00000005ff057e24 */ /* 0x000fe2000f8e00ff */
[----:B------:R-:W-:Y:S01]  /*1650*/  ULDC.64 UR4, c[0x4][0x70] ;  /* 0x01001c0000047ab9 */ /* 0x000fe20000000a00 */
[----:B------:R-:W-:Y:S02]  /*1660*/  IMAD.U32 R10, RZ, RZ, UR6 ;  /* 0x00000006ff0a7e24 */ /* 0x000fe4000f8e00ff */
[----:B------:R-:W-:Y:S02]  /*1670*/  IMAD.U32 R6, RZ, RZ, UR4 ;  /* 0x00000004ff067e24 */ /* 0x000fe4000f8e00ff */
[----:B------:R-:W-:-:S02]  /*1680*/  IMAD.U32 R7, RZ, RZ, UR5 ;  /* 0x00000005ff077e24 */ /* 0x000fc4000f8e00ff */
[----:B------:R-:W-:Y:S02]  /*1690*/  IMAD.U32 R11, RZ, RZ, UR7 ;  /* 0x00000007ff0b7e24 */ /* 0x000fe4000f8e00ff */
[----:B------:R-:W-:Y:S02]  /*16a0*/  IMAD.MOV.U32 R8, RZ, RZ, 0x1e1 ;  /* 0x000001e1ff087424 */ /* 0x000fe400078e00ff */
[----:B------:R-:W-:Y:S02]  /*16b0*/  IMAD.MOV.U32 R12, RZ, RZ, 0x1 ;  /* 0x00000001ff0c7424 */ /* 0x000fe400078e00ff */
[----:B0-----:R-:W-:-:S07]  /*16c0*/  IMAD.MOV.U32 R13, RZ, RZ, RZ ;  /* 0x000000ffff0d7224 */ /* 0x001fce00078e00ff */
[----:B------:R-:W-:-:S07]  /*16d0*/  LEPC R20, `(.L_x_18) ;  /* 0x000000001014794e */ /* 0x000fce0000000000 */
[----:B-12-45:R-:W-:Y:S05]  /*16e0*/  CALL.ABS.NOINC R14 ;  /* 0x000000000e007343 */ /* 0x036fea0003c00000 */
.L_x_18:
[----:B------:R-:W-:-:S06]  /*16f0*/  ULOP3.LUT UR4, UR40, 0x1, URZ, 0xfc, !UPT ;  /* 0x0000000128047892 */ /* 0x000fcc000f8efc3f */
[----:B------:R-:W-:-:S05]  /*1700*/  IMAD.U32 R0, RZ, RZ, UR4 ;  /* 0x00000004ff007e24 */ /* 0x000fca000f8e00ff */
[----:B------:R-:W-:-:S13]  /*1710*/  ISETP.NE.AND P0, PT, R0, 0x3, PT ;  /* 0x000000030000780c */ /* 0x000fda0003f05270 */
[----:B------:R-:W-:Y:S05]  /*1720*/  @!P0 BRA `(.L_x_19) ;  /* 0x0000000000048947 */ /* 0x000fea0003800000 */
[----:B------:R-:W-:Y:S01]  /*1730*/  BPT.TRAP 0x1 ;  /* 0x000000040000795c */ /* 0x000fe20000300000 */
.L_x_19:
[----:B--2---:R-:W-:Y:S02]  /*1740*/  IMAD.U32 R3, RZ, RZ, UR39 ;  /* 0x00000027ff037e24 */ /* 0x004fe4000f8e00ff */
[----:B------:R-:W-:-:S03]  /*1750*/  IMAD.U32 R0, RZ, RZ, UR38 ;  /* 0x00000026ff007e24 */ /* 0x000fc6000f8e00ff */
[----:B------:R-:W-:Y:S02]  /*1760*/  LEA R3, R3, UR45, 0x3 ;  /* 0x0000002d03037c11 */ /* 0x000fe4000f8e18ff */
[----:B------:R-:W-:-:S04]  /*1770*/  SHF.L.U32 R0, R0, 0x1f, RZ ;  /* 0x0000001f00007819 */ /* 0x000fc800000006ff */
[----:B------:R0:W1:Y:S01]  /*1780*/  SYNCS.PHASECHK.TRANS64.TRYWAIT P1, [R3+URZ], R0 ;  /* 0x00000000030075a7 */ /* 0x000062000802017f */
[----:B------:R-:W-:Y:S05]  /*1790*/  @!P0 BRA `(.L_x_20) ;  /* 0x0000000000048947 */ /* 0x000fea0003800000 */
[----:B------:R-:W-:Y:S01]  /*17a0*/  BPT.TRAP 0x1 ;  /* 0x000000040000795c */ /* 0x000fe20000300000 */
.L_x_20:
[----:B-1----:R-:W-:Y:S05]  /*17b0*/  @P1 BRA `(.L_x_21) ;  /* 0x0000000000081947 */ /* 0x002fea0003800000 */
[----:B------:R-:W1:Y:S02]  /*17c0*/  SYNCS.PHASECHK.TRANS64.TRYWAIT P1, [R3+URZ], R0 ;  /* 0x00000000030075a7 */ /* 0x000e64000802017f */
[----:B-1----:R-:W-:Y:S05]  /*17d0*/  @!P1 BRA `(.L_x_22) ;  /* 0x000001e4005c9947 */ /* 0x002fea0003800000 */
.L_x_21:
[----:B------:R-:W-:-:S04]  /*17e0*/  UISETP.LT.AND UP0, UPT, UR44, 0x1, UPT ;  /* 0x000000012c00788c */ /* 0x000fc8000bf01270 */
[----:B------:R-:W-:-:S06]  /*17f0*/  USEL UR4, UR44, 0x1, UP0 ;  /* 0x000000012c047887 */ /* 0x000fcc0008000000 */
[----:B------:R-:W-:Y:S01]  /*1800*/  IMAD.U32 R6, RZ, RZ, UR4 ;  /* 0x00000004ff067e24 */ /* 0x000fe2000f8e00ff */
[----:B------:R-:W-:Y:S05]  /*1810*/  WARPSYNC.ALL ;  /* 0x0000000000007948 */ /* 0x000fea0003800000 */
[----:B------:R-:W-:-:S04]  /*1820*/  IADD3 R6, -R6, UR44, RZ ;  /* 0x0000002c06067c10 */ /* 0x000fc8000fffe1ff */
[----:B------:R-:W-:Y:S01]  /*1830*/  ISETP.GE.AND P1, PT, R6, 0x1, PT ;  /* 0x000000010600780c */ /* 0x000fe20003f26270 */
[----:B------:R-:W-:Y:S01]  /*1840*/  UIADD3 UR4, UR45, 0x16180, URZ ;  /* 0x000161802d047890 */ /* 0x000fe2000fffe03f */
[----:B------:R-:W-:Y:S01]  /*1850*/  WARPGROUP.ARRIVE ;  /* 0x00000000000079c5 */ /* 0x000fe20000000000 */
[----:B------:R-:W-:Y:S02]  /*1860*/  ULOP3.LUT UR12, UR47, 0x10000, URZ, 0xfc, !UPT ;  /* 0x000100002f0c7892 */ /* 0x000fe4000f8efc3f */
[----:B------:R-:W-:Y:S01]  /*1870*/  USHF.R.U32.HI UR4, URZ, 0x4, UR4 ;  /* 0x000000043f047899 */ /* 0x000fe20008011604 */
[----:B------:R-:W-:Y:S01]  /*1880*/  UMOV UR5, 0xc0000010 ;  /* 0xc000001000057882 */ /* 0x000fe20000000000 */
[----:B------:R-:W-:Y:S02]  /*1890*/  UMOV UR7, 0xc0000010 ;  /* 0xc000001000077882 */ /* 0x000fe40000000000 */
[----:B------:R-:W-:Y:S01]  /*18a0*/  ULOP3.LUT UR4, UR4, 0x3fff, URZ, 0xc0, !UPT ;  /* 0x00003fff04047892 */ /* 0x000fe2000f8ec03f */
[----:B------:R-:W-:Y:S01]  /*18b0*/  UMOV UR9, UR5 ;  /* 0x0000000500097c82 */ /* 0x000fe20008000000 */
[----:B------:R-:W-:-:S02]  /*18c0*/  UMOV UR11, 0xc0000010 ;  /* 0xc0000010000b7882 */ /* 0x000fc40000000000 */
[----:B------:R-:W-:Y:S02]  /*18d0*/  ULOP3.LUT UR13, UR4, 0x10000, URZ, 0xfc, !UPT ;  /* 0x00010000040d7892 */ /* 0x000fe4000f8efc3f */
[----:B------:R-:W-:Y:S02]  /*18e0*/  ULEA UR4, UR39, UR12, 0x9 ;  /* 0x0000000c27047291 */ /* 0x000fe4000f8e483f */
[----:B------:R-:W-:-:S04]  /*18f0*/  UIMAD UR6, UR39, 0x300, UR13 ;  /* 0x00000300270678a4 */ /* 0x000fc8000f8e020d */
[----:B------:R-:W-:Y:S01]  /*1900*/  UIADD3 UR10, UR6, 0x180, URZ ;  /* 0x00000180060a7890 */ /* 0x000fe2000fffe03f */
[----:B------:R-:W-:-:S04]  /*1910*/  UMOV UR8, UR4 ;  /* 0x0000000400087c82 */ /* 0x000fc80008000000 */
[----:B------:R-:W-:Y:S03]  /*1920*/  HGMMA.64x192x16.F32 R24, gdesc[UR4], RZ, !UPT, gsb0 ;  /* 0x02e00000041879f0 */ /* 0x000fe6000c0008ff */
[----:B------:R-:W-:Y:S02]  /*1930*/  WARPGROUP.DEPBAR.LE gsb0, 0x0 ;  /* 0x00008000000079c5 */ /* 0x000fe40000010000 */
[----:B------:R-:W-:Y:S01]  /*1940*/  WARPGROUP.ARRIVE ;  /* 0x00000000000079c5 */ /* 0x000fe20000000000 */
[----:B------:R-:W-:Y:S04]  /*1950*/  STL.64 [R1+0x180], R24 ;  /* 0x0001801801007387 */ /* 0x000fe80000100a00 */
[----:B------:R-:W-:Y:S10]  /*1960*/  STL.64 [R1+0x188], R26 ;  /* 0x0001881a01007387 */ /* 0x000ff40000100a00 */
[----:B------:R-:W-:Y:S01]  /*1970*/  HGMMA.64x192x16.F32 R120, gdesc[UR8], RZ, !UPT, gsb0 ;  /* 0x02e00000087879f0 */ /* 0x000fe2000c0008ff */
[----:B------:R-:W-:Y:S01]  /*1980*/  UIADD3 UR8, UR4, 0x100, URZ ;  /* 0x0000010004087890 */ /* 0x000fe2000fffe03f */
[----:B------:R-:W-:Y:S01]  /*1990*/  STL.64 [R1+0x190], R28 ;  /* 0x0001901c01007387 */ /* 0x000fe20000100a00 */
[----:B------:R-:W-:-:S02]  /*19a0*/  UMOV UR9, 0xc0000010 ;  /* 0xc000001000097882 */ /* 0x000fc40000000000 */
[----:B------:R-:W-:Y:S01]  /*19b0*/  UMOV UR5, UR9 ;  /* 0x0000000900057c82 */ /* 0x000fe20008000000 */
[----:B------:R-:W-:Y:S02]  /*19c0*/  STL.64 [R1+0x198], R30 ;  /* 0x0001981e01007387 */ /* 0x000fe40000100a00 */
[----:B------:R-:W-:Y:S02]  /*19d0*/  UMOV UR4, UR8 ;  /* 0x0000000800047c82 */ /* 0x000fe40008000000 */
[----:B------:R-:W-:Y:S04]  /*19e0*/  STL.64 [R1+0x1a0], R32 ;  /* 0x0001a02001007387 */ /* 0x000fe80000100a00 */
        /* <DEDUP_REMOVED lines=42> */
[----:B------:R2:W-:Y:S01]  /*1c90*/  STL.64 [R1+0x2f8], R118 ;  /* 0x0002f87601007387 */ /* 0x0005e20000100a00 */
[----:B------:R-:W-:-:S02]  /*1ca0*/  WARPGROUP.DEPBAR.LE gsb0, 0x0 ;  /* 0x00008000000079c5 */ /* 0x000fc40000010000 */
[----:B--2---:R-:W-:Y:S01]  /*1cb0*/  WARPGROUP.ARRIVE ;  /* 0x00000000000079c5 */ /* 0x004fe20000000000 */
[----:B------:R-:W-:Y:S04]  /*1cc0*/  STL.64 [R1+0x438], R214 ;  /* 0x000438d601007387 */ /* 0x000fe80000100a00 */
[----:B------:R-:W-:Y:S01]  /*1cd0*/  STL.64 [R1+0x430], R212 ;  /* 0x000430d401007387 */ /* 0x000fe20000100a00 */
[----:B------:R-:W-:Y:S03]  /*1ce0*/  HGMMA.64x192x16.F32 R24, gdesc[UR8], RZ, !UPT, gsb0 ;  /* 0x02e00000081879f0 */ /* 0x000fe6000c0008ff */
        /* <DEDUP_REMOVED lines=37> */
[----:B--2---:R-:W-:-:S06]  /*1f40*/  WARPGROUP.ARRIVE ;  /* 0x00000000000079c5 */ /* 0x004fcc0000000000 */
[----:B------:R-:W-:Y:S03]  /*1f50*/  HGMMA.64x192x16.F32 R140, gdesc[UR4], RZ, !UPT, gsb0 ;  /* 0x02e00000048c79f0 */ /* 0x000fe6000c0008ff */
[----:B------:R-:W-:Y:S02]  /*1f60*/  WARPGROUP.DEPBAR.LE gsb0, 0x0 ;  /* 0x00008000000079c5 */ /* 0x000fe40000010000 */
[----:B------:R-:W-:Y:S04]  /*1f70*/  STL.64 [R1], R140 ;  /* 0x0000008c01007387 */ /* 0x000fe80000100a00 */
        /* <DEDUP_REMOVED lines=36> */
[----:B------:R2:W-:Y:S04]  /*21c0*/  STL.64 [R1+0x128], R214 ;  /* 0x000128d601007387 */ /* 0x0005e80000100a00 */
        /* <DEDUP_REMOVED lines=10> */
[----:B--2---:R0:W5:Y:S04]  /*2270*/  LDL.LU.64 R214, [R1+0x438] ;  /* 0x0004380001d67983 */ /* 0x0041680000300a00 */
[----:B------:R0:W5:Y:S04]  /*2280*/  LDL.LU.64 R212, [R1+0x430] ;  /* 0x0004300001d47983 */ /* 0x0001680000300a00 */
        /* <DEDUP_REMOVED lines=35> */
[----:B------:R0:W5:Y:S01]  /*24c0*/  LDL.LU.64 R140, [R1+0x310] ;  /* 0x00031000018c7983 */ /* 0x0001620000300a00 */
[----:B------:R-:W-:Y:S05]  /*24d0*/  @!P1 BRA `(.L_x_23) ;  /* 0x0000001800b49947 */ /* 0x000fea0003800000 */
[----:B------:R-:W-:Y:S01]  /*24e0*/  UIADD3 UR4, UR39, 0x1, URZ ;  /* 0x0000000127047890 */ /* 0x000fe2000fffe03f */
[----:B01----:R-:W-:Y:S02]  /*24f0*/  IMAD.MOV.U32 R3, RZ, RZ, R6 ;  /* 0x000000ffff037224 */ /* 0x003fe400078e0006 */
[----:B------:R-:W-:Y:S01]  /*2500*/  IMAD.U32 R0, RZ, RZ, UR39 ;  /* 0x00000027ff007e24 */ /* 0x000fe2000f8e00ff */
[----:B------:R-:W-:-:S04]  /*2510*/  UISETP.NE.AND UP0, UPT, UR4, 0xb, UPT ;  /* 0x0000000b0400788c */ /* 0x000fc8000bf05270 */
[----:B------:R-:W-:Y:S02]  /*2520*/  USEL UR5, URZ, 0x1, UP0 ;  /* 0x000000013f057887 */ /* 0x000fe40008000000 */
[----:B------:R-:W-:Y:S02]  /*2530*/  USEL UR14, UR4, URZ, UP0 ;  /* 0x0000003f040e7287 */ /* 0x000fe40008000000 */
[----:B------:R-:W-:-:S06]  /*2540*/  ULOP3.LUT UR5, UR38, UR5, URZ, 0x3c, !UPT ;  /* 0x0000000526057292 */ /* 0x000fcc000f8e3c3f */
[----:B---3--:R-:W-:-:S07]  /*2550*/  IMAD.U32 R4, RZ, RZ, UR5 ;  /* 0x00000005ff047e24 */ /* 0x008fce000f8e00ff */
.L_x_30:
[----:B---3--:R-:W-:Y:S05]  /*2560*/  @!P0 BRA `(.L_x_24) ;  /* 0x0000000000048947 */ /* 0x008fea0003800000 */
[----:B------:R-:W-:Y:S01]  /*2570*/  BPT.TRAP 0x1 ;  /* 0x000000040000795c */ /* 0x000fe20000300000 */
.L_x_24:
[----:B------:R-:W-:Y:S01]  /*2580*/  ULEA UR4, UR14, UR45, 0x3 ;  /* 0x0000002d0e047291 */ /* 0x000fe2000f8e183f */
[----:B------:R-:W-:-:S08]  /*2590*/  SHF.L.U32 R5, R4, 0x1f, RZ ;  /* 0x0000001f04057819 */ /* 0x000fd000000006ff */
[----:B------:R0:W1:Y:S01]  /*25a0*/  SYNCS.PHASECHK.TRANS64.TRYWAIT P1, [UR4], R5 ;  /* 0x00000005ff0075a7 */ /* 0x0000620008020144 */
[----:B------:R-:W-:Y:S05]  /*25b0*/  @!P0 BRA `(.L_x_25) ;  /* 0x0000000000048947 */ /* 0x000fea0003800000 */
[----:B------:R-:W-:Y:S01]  /*25c0*/  BPT.TRAP 0x1 ;  /* 0x000000040000795c */ /* 0x000fe20000300000 */
.L_x_25:
[----:B-1----:R-:W-:Y:S05]  /*25d0*/  @P1 BRA `(.L_x_26) ;  /* 0x0000000000081947 */ /* 0x002fea0003800000 */
[----:B------:R-:W1:Y:S02]  /*25e0*/  SYNCS.PHASECHK.TRANS64.TRYWAIT P1, [UR4], R5 ;  /* 0x00000005ff0075a7 */ /* 0x000e640008020144 */
[----:B-1----:R-:W-:Y:S05]  /*25f0*/  @!P1 BRA `(.L_x_27) ;  /* 0x000001d400e89947 */ /* 0x002fea0003800000 */
.L_x_26:
        /* <DEDUP_REMOVED lines=48> */
[----:B--2---:R-:W2:Y:S04]  /*2900*/  LDL.LU.64 R24, [R1+0x180] ;  /* 0x0001800001187983 */ /* 0x004ea80000300a00 */
[----:B------:R-:W2:Y:S04]  /*2910*/  LDL.LU.64 R26, [R1+0x188] ;  /* 0x00018800011a7983 */ /* 0x000ea80000300a00 */
        /* <DEDUP_REMOVED lines=45> */
[----:B------:R-:W2:Y:S01]  /*2bf0*/  LDL.LU.64 R118, [R1+0x2f8] ;  /* 0x0002f80001767983 */ /* 0x000ea20000300a00 */
[----:B------:R-:W-:-:S02]  /*2c00*/  ULEA UR4, UR14, UR12, 0x9 ;  /* 0x0000000c0e047291 */ /* 0x000fc4000f8e483f */
[----:B------:R-:W-:Y:S01]  /*2c10*/  UIMAD UR6, UR14, 0x300, UR13 ;  /* 0x000003000e0678a4 */ /* 0x000fe2000f8e020d */
[----:B------:R-:W-:Y:S01]  /*2c20*/  UMOV UR5, 0xc0000010 ;  /* 0xc000001000057882 */ /* 0x000fe20000000000 */
[----:B------:R-:W-:Y:S02]  /*2c30*/  UMOV UR7, 0xc0000010 ;  /* 0xc000001000077882 */ /* 0x000fe40000000000 */
[----:B------:R-:W-:Y:S01]  /*2c40*/  UIADD3 UR10, UR6, 0x180, URZ ;  /* 0x00000180060a7890 */ /* 0x000fe2000fffe03f */
[----:B------:R-:W-:Y:S01]  /*2c50*/  UMOV UR8, UR4 ;  /* 0x0000000400087c82 */ /* 0x000fe20008000000 */
[----:B------:R-:W-:Y:S01]  /*2c60*/  UMOV UR9, UR5 ;  /* 0x0000000500097c82 */ /* 0x000fe20008000000 */
[----:B------:R-:W-:Y:S01]  /*2c70*/  UMOV UR11, 0xc0000010 ;  /* 0xc0000010000b7882 */ /* 0x000fe20000000000 */
[----:B--2---:R-:W-:-:S06]  /*2c80*/  WARPGROUP.ARRIVE ;  /* 0x00000000000079c5 */ /* 0x004fcc0000000000 */
[----:B------:R-:W-:Y:S03]  /*2c90*/  HGMMA.64x192x16.F32 R24, gdesc[UR4], R24, gsb0 ;  /* 0x02e00000041879f0 */ /* 0x000fe60008000818 */
[----:B------:R-:W-:Y:S02]  /*2ca0*/  WARPGROUP.DEPBAR.LE gsb0, 0x0 ;  /* 0x00008000000079c5 */ /* 0x000fe40000010000 */
[----:B------:R-:W-:Y:S04]  /*2cb0*/  STL.64 [R1+0x180], R24 ;  /* 0x0001801801007387 */ /* 0x000fe80000100a00 */
[----:B------:R-:W-:Y:S04]  /*2cc0*/  STL.64 [R1+0x188], R26 ;  /* 0x0001881a01007387 */ /* 0x000fe80000100a00 */
[----:B------:R-:W-:Y:S04]  /*2cd0*/  STL.64 [R1+0x190], R28 ;  /* 0x0001901c01007387 */ /* 0x000fe80000100a00 */
[----:B------:R-:W-:Y:S04]  /*2ce0*/  STL.64 [R1+0x198], R30 ;  /* 0x0001981e01007387 */ /* 0x000fe80000100a00 */
[----:B------:R-:W-:Y:S04]  /*2cf0*/  STL.64 [R1+0x1a0], R32 ;  /* 0x0001a02001007387 */ /* 0x000fe80000100a00 */
[----:B------:R-:W-:Y:S04]  /*2d00*/  STL.64 [R1+0x1a8], R34 ;  /* 0x0001a82201007387 */ /* 0x000fe80000100a00 */
[----:B------:R-:W-:Y:S04]  /*2d10*/  STL.64 [R1+0x1b0], R36 ;  /* 0x0001b02401007387 */ /* 0x000fe80000100a00 */
[----:B------:R-:W-:Y:S01]  /*2d20*/  STL.64 [R1+0x1b8], R38 ;  /* 0x0001b82601007387 */ /* 0x000fe20000100a00 */
[----:B-----5:R-:W-:-:S03]  /*2d30*/  WARPGROUP.ARRIVE ;  /* 0x00000000000079c5 */ /* 0x020fc60000000000 */
[----:B------:R-:W-:Y:S03]  /*2d40*/  STL.64 [R1+0x1c0], R40 ;  /* 0x0001c02801007387 */ /* 0x000fe60000100a00 */
[----:B------:R-:W-:Y:S01]  /*2d50*/  HGMMA.64x192x16.F32 R120, gdesc[UR8], R120, gsb0 ;  /* 0x02e00000087879f0 */ /* 0x000fe20008000878 */
        /* <DEDUP_REMOVED lines=87> */
[----:B------:R-:W-:-:S03]  /*32d0*/  WARPGROUP.DEPBAR.LE gsb0, 0x0 ;  /* 0x00008000000079c5 */ /* 0x000fc60000010000 */
        /* <DEDUP_REMOVED lines=38> */
[----:B---3--:R-:W3:Y:S04]  /*3540*/  LDL.LU.64 R140, [R1] ;  /* 0x00000000018c7983 */ /* 0x008ee80000300a00 */
[----:B------:R-:W3:Y:S04]  /*3550*/  LDL.LU.64 R142, [R1+0x8] ;  /* 0x00000800018e7983 */ /* 0x000ee80000300a00 */
        /* <DEDUP_REMOVED lines=45> */
[----:B------:R-:W3:Y:S01]  /*3830*/  LDL.LU.64 R234, [R1+0x178] ;  /* 0x0001780001ea7983 */ /* 0x000ee20000300a00 */
[----:B------:R-:W-:Y:S01]  /*3840*/  UIADD3 UR8, UR4, 0x100, URZ ;  /* 0x0000010004087890 */ /* 0x000fe2000fffe03f */
[----:B--2---:R-:W-:Y:S01]  /*3850*/  WARPGROUP.ARRIVE ;  /* 0x00000000000079c5 */ /* 0x004fe20000000000 */
[----:B------:R-:W-:-:S02]  /*3860*/  UMOV UR9, 0xc0000010 ;  /* 0xc000001000097882 */ /* 0x000fc40000000000 */
[----:B------:R-:W-:-:S03]  /*3870*/  UMOV UR5, UR9 ;  /* 0x0000000900057c82 */ /* 0x000fc60008000000 */
[----:B------:R-:W-:Y:S02]  /*3880*/  UMOV UR4, UR8 ;  /* 0x0000000800047c82 */ /* 0x000fe40008000000 */
[----:B------:R-:W-:Y:S03]  /*3890*/  HGMMA.64x192x16.F32 R24, gdesc[UR8], R24, gsb0 ;  /* 0x02e00000081879f0 */ /* 0x000fe60008000818 */
[----:B------:R-:W-:Y:S02]  /*38a0*/  WARPGROUP.DEPBAR.LE gsb0, 0x0 ;  /* 0x00008000000079c5 */ /* 0x000fe40000010000 */
[----:B---3--:R-:W-:-:S15]  /*38b0*/  WARPGROUP.ARRIVE ;  /* 0x00000000000079c5 */ /* 0x008fde0000000000 */
[----:B------:R-:W-:Y:S03]  /*38c0*/  HGMMA.64x192x16.F32 R140, gdesc[UR4], R140, gsb0 ;  /* 0x02e00000048c79f0 */ /* 0x000fe6000800088c */
        /* <DEDUP_REMOVED lines=88> */
[----:B------:R-:W-:Y:S01]  /*3e50*/  BPT.TRAP 0x1 ;  /* 0x000000040000795c */ /* 0x000fe20000300000 */
.L_x_28:
[----:B-1----:R-:W2:Y:S01]  /*3e60*/  LDL R7, [R1+0x300] ;  /* 0x0003000001077983 */ /* 0x002ea20000100800 */
[----:B------:R-:W-:Y:S01]  /*3e70*/  ISETP.NE.AND P1, PT, R23, RZ, PT ;  /* 0x000000ff1700720c */ /* 0x000fe20003f25270 */
[----:B------:R-:W-:-:S12]  /*3e80*/  UISETP.GT.U32.AND UP0, UPT, UR40, 0x1, UPT ;  /* 0x000000012800788c */ /* 0x000fd8000bf04070 */
[----:B0-----:R-:W-:-:S05]  /*3e90*/  @P1 LEA R5, R0, UR45, 0x3 ;  /* 0x0000002d00051c11 */ /* 0x001fca000f8e18ff */
[----:B------:R-:W-:-:S05]  /*3ea0*/  @P1 VIADD R5, R5, 0x58 ;  /* 0x0000005805051836 */ /* 0x000fca0000000000 */
[----:B--2---:R-:W-:-:S04]  /*3eb0*/  @P1 PRMT R5, R7, 0x654, R5 ;  /* 0x0000065407051816 */ /* 0x004fc80000000005 */
[----:B------:R0:W-:Y:S01]  /*3ec0*/  @P1 SYNCS.ARRIVE.TRANS64.RED.A1T0 RZ, [R5+URZ], RZ ;  /* 0x000000ff05ff19a7 */ /* 0x0001e2000810043f */
[----:B------:R-:W-:-:S13]  /*3ed0*/  PLOP3.LUT P1, PT, PT, PT, UP0, 0x80, 0x0 ;  /* 0x000000000000781c */ /* 0x000fda0003f2f008 */
[----:B0-----:R-:W-:Y:S05]  /*3ee0*/  @P1 BRA `(.L_x_29) ;  /* 0x0000000000041947 */ /* 0x001fea0003800000 */
[----:B------:R-:W-:Y:S01]  /*3ef0*/  BPT.TRAP 0x1 ;  /* 0x000000040000795c */ /* 0x000fe20000300000 */
.L_x_29:
[----:B------:R-:W-:Y:S01]  /*3f00*/  UIADD3 UR14, UR14, 0x1, URZ ;  /* 0x000000010e0e7890 */ /* 0x000fe2000fffe03f */
[C---:B------:R-:W-:Y:S01]  /*3f10*/  ISETP.GT.AND P2, PT, R3.reuse, 0x1, PT ;  /* 0x000000010300780c */ /* 0x040fe20003f44270 */
[----:B------:R-:W-:Y:S02]  /*3f20*/  VIADD R0, R0, 0x1 ;  /* 0x0000000100007836 */ /* 0x000fe40000000000 */
[----:B------:R-:W-:Y:S01]  /*3f30*/  UISETP.NE.AND UP0, UPT, UR14, 0xb, UPT ;  /* 0x0000000b0e00788c */ /* 0x000fe2000bf05270 */
[----:B------:R-:W-:Y:S02]  /*3f40*/  VIADD R3, R3, 0xffffffff ;  /* 0xffffffff03037836 */ /* 0x000fe40000000000 */
[C---:B------:R-:W-:Y:S01]  /*3f50*/  ISETP.NE.AND P1, PT, R0.reuse, 0xb, PT ;  /* 0x0000000b0000780c */ /* 0x040fe20003f25270 */
[----:B------:R-:W-:Y:S02]  /*3f60*/  USEL UR4, URZ, 0x1, UP0 ;  /* 0x000000013f047887 */ /* 0x000fe40008000000 */
[----:B------:R-:W-:Y:S01]  /*3f70*/  USEL UR14, UR14, URZ, UP0 ;  /* 0x0000003f0e0e7287 */ /* 0x000fe20008000000 */
[----:B------:R-:W-:-:S03]  /*3f80*/  SEL R0, R0, RZ, P1 ;  /* 0x000000ff00007207 */ /* 0x000fc60000800000 */
[----:B------:R-:W-:Y:S01]  /*3f90*/  LOP3.LUT R4, R4, UR4, RZ, 0x3c, !PT ;  /* 0x0000000404047c12 */ /* 0x000fe2000f8e3cff */
[----:B------:R-:W-:Y:S07]  /*3fa0*/  @P2 BRA `(.L_x_30) ;  /* 0xffffffe4006c2947 */ /* 0x000fee000383ffff */
.L_x_23:
[----:B01----:R-:W0:Y:S02]  /*3fb0*/  LDC R0, c[0x0][0x28c] ;  /* 0x0000a300ff007b82 */ /* 0x003e240000000800 */
[----:B0-----:R-:W-:-:S13]  /*3fc0*/  ISETP.GE.AND P1, PT, R0, 0x1, PT ;  /* 0x000000010000780c */ /* 0x001fda0003f26270 */
[----:B------:R-:W-:Y:S05]  /*3fd0*/  @!P1 BRA `(.L_x_31) ;  /* 0x0000000000409947 */ /* 0x000fea0003800000 */
[----:B------:R-:W-:Y:S05]  /*3fe0*/  @!P0 BRA `(.L_x_32) ;  /* 0x0000000000048947 */ /* 0x000fea0003800000 */
[----:B------:R-:W-:Y:S01]  /*3ff0*/  BPT.TRAP 0x1 ;  /* 0x000000040000795c */ /* 0x000fe20000300000 */
.L_x_32:
[----:B------:R-:W2:Y:S01]  /*4000*/  LDL R3, [R1+0x300] ;  /* 0x0003000001037983 */ /* 0x000ea20000100800 */
[----:B------:R-:W-:Y:S01]  /*4010*/  ISETP.NE.AND P0, PT, R23, RZ, PT ;  /* 0x000000ff1700720c */ /* 0x000fe20003f05270 */
[----:B------:R-:W-:-:S12]  /*4020*/  UISETP.GT.U32.AND UP0, UPT, UR40, 0x1, UPT ;  /* 0x000000012800788c */ /* 0x000fd8000bf04070 */
[----:B------:R-:W-:-:S04]  /*4030*/  @P0 VIADD R6, R6, UR39 ;  /* 0x0000002706060c36 */ /* 0x000fc80008000000 */
[----:B---3--:R-:W-:-:S05]  /*4040*/  @P0 IMAD.WIDE.U32 R4, R6, -0x45d1745d, RZ ;  /* 0xba2e8ba306040825 */ /* 0x008fca00078e00ff */
[----:B------:R-:W-:-:S05]  /*4050*/  @P0 SHF.R.U32.HI R0, RZ, 0x3, R5 ;  /* 0x00000003ff000819 */ /* 0x000fca0000011605 */
[----:B------:R-:W-:-:S05]  /*4060*/  @P0 IMAD R0, R0, -0xb, R6 ;  /* 0xfffffff500000824 */ /* 0x000fca00078e0206 */
[----:B------:R-:W-:-:S05]  /*4070*/  @P0 LEA R0, R0, UR45, 0x3 ;  /* 0x0000002d00000c11 */ /* 0x000fca000f8e18ff */
[----:B------:R-:W-:-:S05]  /*4080*/  @P0 VIADD R0, R0, 0x58 ;  /* 0x0000005800000836 */ /* 0x000fca0000000000 */
[----:B--2---:R-:W-:-:S04]  /*4090*/  @P0 PRMT R0, R3, 0x654, R0 ;  /* 0x0000065403000816 */ /* 0x004fc80000000000 */
[----:B------:R0:W-:Y:S01]  /*40a0*/  @P0 SYNCS.ARRIVE.TRANS64.RED.A1T0 RZ, [R0+URZ], RZ ;  /* 0x000000ff00ff09a7 */ /* 0x0001e2000810043f */
[----:B------:R-:W-:-:S13]  /*40b0*/  PLOP3.LUT P0, PT, PT, PT, UP0, 0x80, 0x0 ;  /* 0x000000000000781c */ /* 0x000fda0003f0f008 */
[----:B0-----:R-:W-:Y:S05]  /*40c0*/  @P0 BRA `(.L_x_31) ;  /* 0x0000000000040947 */ /* 0x001fea0003800000 */
[----:B------:R-:W-:Y:S01]  /*40d0*/  BPT.TRAP 0x1 ;  /* 0x000000040000795c */ /* 0x000fe20000300000 */
.L_x_31:
[----:B---3--:R-:W0:Y:S01]  /*40e0*/  S2R R5, SR_TID.X ;  /* 0x0000000000057919 */ /* 0x008e220000002100 */
[----:B------:R-:W-:Y:S02]  /*40f0*/  UIMAD UR42, UR42, 0x180, URZ ;  /* 0x000001802a2a78a4 */ /* 0x000fe4000f8e023f */
[----:B------:R-:W-:Y:S01]  /*4100*/  USHF.R.S32.HI UR10, URZ, 0x1f, UR43 ;  /* 0x0000001f3f0a7899 */ /* 0x000fe2000801142b */
[----:B------:R-:W-:Y:S01]  /*4110*/  ULDC.64 UR8, c[0x0][0x5d0] ;  /* 0x0001740000087ab9 */ /* 0x000fe20000000a00 */
[----:B------:R-:W-:Y:S02]  /*4120*/  UIMAD.WIDE UR6, UR41, 0x100, URZ ;  /* 0x00000100290678a5 */ /* 0x000fe4000f8e023f */
[----:B------:R-:W-:Y:S01]  /*4130*/  IMAD.U32 R10, RZ, RZ, UR42 ;  /* 0x0000002aff0a7e24 */ /* 0x000fe2000f8e00ff */
[----:B------:R-:W-:Y:S02]  /*4140*/  UIMAD UR4, UR10, UR8, URZ ;  /* 0x000000080a0472a4 */ /* 0x000fe4000f8e023f */
[----:B------:R-:W-:Y:S01]  /*4150*/  IMAD.U32 R6, RZ, RZ, UR8 ;  /* 0x00000008ff067e24 */ /* 0x000fe2000f8e00ff */
[----:B------:R-:W-:-:S02]  /*4160*/  USHF.L.U32 UR41, UR41, 0x8, URZ ;  /* 0x0000000829297899 */ /* 0x000fc4000800063f */
[----:B------:R-:W-:Y:S01]  /*4170*/  UIMAD UR4, UR43, UR9, UR4 ;  /* 0x000000092b0472a4 */ /* 0x000fe2000f8e0204 */
[----:B------:R-:W-:Y:S01]  /*4180*/  ULDC UR8, c[0x0][0x284] ;  /* 0x0000a10000087ab9 */ /* 0x000fe20000000800 */
[----:B------:R-:W-:Y:S02]  /*4190*/  UIADD3 UR39, UR44, UR39, URZ ;  /* 0x000000272c277290 */ /* 0x000fe4000fffe03f */
[----:B------:R-:W-:Y:S02]  /*41a0*/  UISETP.GE.U32.AND UP2, UPT, UR44, 0xb, UPT ;  /* 0x0000000b2c00788c */ /* 0x000fe4000bf46070 */
[----:B------:R-:W-:-:S04]  /*41b0*/  UISETP.GT.U32.AND UP1, UPT, UR39, 0xa, UPT ;  /* 0x0000000a2700788c */ /* 0x000fc8000bf24070 */
[----:B------:R-:W-:Y:S01]  /*41c0*/  UISETP.LT.U32.AND UP1, UPT, UR44, 0xb, UP1 ;  /* 0x0000000b2c00788c */ /* 0x000fe20008f21070 */
[----:B0-----:R-:W-:Y:S01]  /*41d0*/  IMAD.SHL.U32 R11, R5, 0x2, RZ ;  /* 0x00000002050b7824 */ /* 0x001fe200078e00ff */
[--C-:B------:R-:W-:Y:S02]  /*41e0*/  SHF.R.U32.HI R3, RZ, 0x7, R5.reuse ;  /* 0x00000007ff037819 */ /* 0x100fe40000011605 */
[----:B------:R-:W-:Y:S02]  /*41f0*/  SHF.R.U32.HI R0, RZ, 0x2, R5 ;  /* 0x00000002ff007819 */ /* 0x000fe40000011605 */
[----:B------:R-:W-:Y:S02]  /*4200*/  LOP3.LUT R10, R10, 0x6, R11, 0xf8, !PT ;  /* 0x000000060a0a7812 */ /* 0x000fe400078ef80b */
[----:B------:R-:W-:Y:S02]  /*4210*/  LOP3.LUT R3, R3, 0x1, RZ, 0xc0, !PT ;  /* 0x0000000103037812 */ /* 0x000fe400078ec0ff */
[----:B------:R-:W-:-:S02]  /*4220*/  LOP3.LUT R4, R5, 0x60, RZ, 0xc0, !PT ;  /* 0x0000006005047812 */ /* 0x000fc400078ec0ff */
[----:B------:R-:W-:Y:S01]  /*4230*/  SHF.R.S32.HI R11, RZ, 0x1f, R10 ;  /* 0x0000001fff0b7819 */ /* 0x000fe2000001140a */
[----:B------:R-:W-:Y:S01]  /*4240*/  IMAD.SHL.U32 R220, R3, 0x40, RZ ;  /* 0x0000004003dc7824 */ /* 0x000fe200078e00ff */
[----:B------:R-:W-:Y:S02]  /*4250*/  LOP3.LUT R0, R0, 0x7, RZ, 0xc0, !PT ;  /* 0x0000000700007812 */ /* 0x000fe400078ec0ff */
[----:B------:R-:W-:Y:S01]  /*4260*/  SHF.R.U32.HI R4, RZ, 0x1, R4 ;  /* 0x00000001ff047819 */ /* 0x000fe20000011604 */
[----:B------:R-:W-:Y:S01]  /*4270*/  IMAD.WIDE.U32 R6, R6, UR43, R10 ;  /* 0x0000002b06067c25 */ /* 0x000fe2000f8e000a */
[--C-:B------:R-:W-:Y:S02]  /*4280*/  LOP3.LUT R220, R220, 0x40, R0.reuse, 0xe2, !PT ;  /* 0x00000040dcdc7812 */ /* 0x100fe400078ee200 */
[----:B------:R-:W-:Y:S01]  /*4290*/  IADD3 R0, RZ, -R4, -R0 ;  /* 0x80000004ff007210 */ /* 0x000fe20007ffe800 */
[----:B------:R-:W-:Y:S01]  /*42a0*/  VIADD R7, R7, UR4 ;  /* 0x0000000407077c36 */ /* 0x000fe20008000000 */
[----:B------:R-:W-:Y:S01]  /*42b0*/  ULDC UR4, c[0x0][0x288] ;  /* 0x0000a20000047ab9 */ /* 0x000fe20000000800 */
[----:B------:R-:W-:Y:S01]  /*42c0*/  LOP3.LUT R220, R220, UR6, R4, 0xfe, !PT ;  /* 0x00000006dcdc7c12 */ /* 0x000fe2000f8efe04 */
[----:B------:R-:W-:Y:S01]  /*42d0*/  UISETP.GE.AND UP0, UPT, UR42, UR4, UPT ;  /* 0x000000042a00728c */ /* 0x000fe2000bf06270 */
[----:B------:R-:W-:-:S02]  /*42e0*/  IMAD R0, R3, -0x40, R0 ;  /* 0xffffffc003007824 */ /* 0x000fc400078e0200 */
[----:B------:R-:W-:Y:S01]  /*42f0*/  IMAD.U32 R3, RZ, RZ, UR8 ;  /* 0x00000008ff037e24 */ /* 0x000fe2000f8e00ff */
[----:B------:R-:W-:Y:S01]  /*4300*/  UISETP.GE.OR UP0, UPT, UR41, UR8, UP0 ;  /* 0x000000082900728c */ /* 0x000fe20008706670 */
[----:B------:R-:W-:Y:S01]  /*4310*/  IMAD.MOV.U32 R4, RZ, RZ, -0x2 ;  /* 0xfffffffeff047424 */ /* 0x000fe200078e00ff */
[----:B------:R-:W-:Y:S02]  /*4320*/  USEL UR8, URZ, 0x1, !UP1 ;  /* 0x000000013f087887 */ /* 0x000fe4000c800000 */
[----:B------:R-:W-:Y:S01]  /*4330*/  IADD3 R0, R3, -UR41, R0 ;  /* 0x8000002903007c10 */ /* 0x000fe2000fffe000 */
[----:B------:R-:W-:Y:S01]  /*4340*/  UMOV UR41, 0xffffffff ;  /* 0xffffffff00297882 */ /* 0x000fe20000000000 */
[----:B------:R-:W-:Y:S01]  /*4350*/  LOP3.LUT R3, R5, 0x3, RZ, 0xc0, !PT ;  /* 0x0000000305037812 */ /* 0x000fe200078ec0ff */
[----:B------:R-:W-:Y:S01]  /*4360*/  ULOP3.LUT UR38, UR38, UR8, URZ, 0x3c, !UPT ;  /* 0x0000000826267292 */ /* 0x000fe2000f8e3c3f */
[----:B------:R-:W-:-:S03]  /*4370*/  PLOP3.LUT P0, PT, PT, PT, UP0, 0x80, 0x0 ;  /* 0x000000000000781c */ /* 0x000fc60003f0f008 */
[----:B------:R-:W-:Y:S01]  /*4380*/  IMAD R3, R3, R4, UR4 ;  /* 0x0000000403037e24 */ /* 0x000fe2000f8e0204 */
[----:B------:R-:W-:-:S03]  /*4390*/  UIMAD.WIDE.U32 UR4, UR39, -0x45d1745d, URZ ;  /* 0xba2e8ba3270478a5 */ /* 0x000fc6000f8e003f */
[----:B------:R-:W-:Y:S01]  /*43a0*/  VIADD R3, R3, -UR42 ;  /* 0x8000002a03037c36 */ /* 0x000fe20008000000 */
[----:B------:R-:W-:-:S04]  /*43b0*/  USHF.R.U32.HI UR4, URZ, 0x3, UR5 ;  /* 0x000000033f047899 */ /* 0x000fc80008011605 */
[----:B------:R-:W-:Y:S02]  /*43c0*/  UIMAD UR39, UR4, -0xb, UR39 ;  /* 0xfffffff5042778a4 */ /* 0x000fe4000f8e0227 */
[----:B------:R-:W-:Y:S01]  /*43d0*/  @UP2 ULOP3.LUT UR38, UR38, 0x1, UR4, 0x78, !UPT ;  /* 0x0000000126262892 */ /* 0x000fe2000f8e7804 */
[----:B------:R-:W-:Y:S11]  /*43e0*/  @P0 BRA `(.L_x_33) ;  /* 0x0000019400b40947 */ /* 0x000ff60003800000 */
[----:B-----5:R-:W-:Y:S01]  /*43f0*/  FSETP.NEU.AND P0, PT, R16, RZ, PT ;  /* 0x000000ff1000720b */ /* 0x020fe20003f0d000 */
[----:B------:R-:W-:Y:S01]  /*4400*/  ULDC.64 UR8, c[0x0][0x5c8] ;  /* 0x0001720000087ab9 */ /* 0x000fe20000000a00 */
[----:B------:R-:W-:Y:S01]  /*4410*/  ISETP.GT.AND P5, PT, R3, RZ, PT ;  /* 0x000000ff0300720c */ /* 0x000fe20003fa4270 */
[----:B------:R-:W-:Y:S01]  /*4420*/  UIMAD UR4, UR7, UR8, URZ ;  /* 0x00000008070472a4 */ /* 0x000fe2000f8e023f */
[----:B------:R-:W-:Y:S01]  /*4430*/  IMAD.U32 R14, RZ, RZ, UR9 ;  /* 0x00000009ff0e7e24 */ /* 0x000fe2000f8e00ff */
[----:B------:R-:W-:Y:S01]  /*4440*/  BSSY B0, `(.L_x_33) ;  /* 0x0001967000007945 */ /* 0x000fe20003800000 */
[----:B------:R-:W-:Y:S01]  /*4450*/  IMAD.WIDE.U32 R6, R220, UR8, R6 ;  /* 0x00000008dc067c25 */ /* 0x000fe2000f8e0006 */
[----:B------:R-:W-:-:S03]  /*4460*/  ISETP.GT.AND P1, PT, R0, RZ, P5 ;  /* 0x000000ff0000720c */ /* 0x000fc60002f24270 */
[----:B------:R-:W-:-:S04]  /*4470*/  IMAD R14, R220, R14, UR4 ;  /* 0x00000004dc0e7e24 */ /* 0x000fc8000f8e020e */
[----:B------:R-:W-:Y:S01]  /*4480*/  IMAD.IADD R14, R7, 0x1, R14 ;  /* 0x00000001070e7824 */ /* 0x000fe200078e020e */
[----:B------:R-:W-:Y:S06]  /*4490*/  @!P0 BRA `(.L_x_34) ;  /* 0x00000118003c8947 */ /* 0x000fec0003800000 */
[----:B------:R-:W0:Y:S01]  /*44a0*/  LDC.64 R216, c[0x0][0x5b8] ;  /* 0x00016e00ffd87b82 */ /* 0x000e220000000a00 */
[----:B------:R-:W2:Y:S01]  /*44b0*/  LDL.LU R15, [R1+0x180] ;  /* 0x00018000010f7983 */ /* 0x000ea20000300800 */
[----:B------:R-:W-:-:S06]  /*44c0*/  ULDC.64 UR4, c[0x0][0x5c0] ;  /* 0x0001700000047ab9 */ /* 0x000fcc0000000a00 */
[----:B------:R-:W1:Y:S08]  /*44d0*/  LDC.64 R8, c[0x0][0x5b0] ;  /* 0x00016c00ff087b82 */ /* 0x000e700000000a00 */
[----:B------:R-:W3:Y:S01]  /*44e0*/  LDC.64 R18, c[0x0][0x5a8] ;  /* 0x00016a00ff127b82 */ /* 0x000ee20000000a00 */
[C---:B0-----:R-:W-:Y:S02]  /*44f0*/  IMAD R224, R216.reuse, UR10, RZ ;  /* 0x0000000ad8e07c24 */ /* 0x041fe4000f8e02ff */
[----:B------:R-:W-:-:S04]  /*4500*/  IMAD.WIDE.U32 R218, R216, UR43, R10 ;  /* 0x0000002bd8da7c25 */ /* 0x000fc8000f8e000a */
[----:B------:R-:W-:Y:S02]  /*4510*/  IMAD R224, R217, UR43, R224 ;  /* 0x0000002bd9e07c24 */ /* 0x000fe4000f8e02e0 */
[----:B-1----:R-:W-:Y:S02]  /*4520*/  IMAD R221, R8, UR7, RZ ;  /* 0x0000000708dd7c24 */ /* 0x002fe4000f8e02ff */
[----:B------:R-:W-:Y:S02]  /*4530*/  IMAD.IADD R21, R219, 0x1, R224 ;  /* 0x00000001db157824 */ /* 0x000fe400078e02e0 */
[----:B------:R-:W-:Y:S02]  /*4540*/  IMAD.MOV.U32 R20, RZ, RZ, R218 ;  /* 0x000000ffff147224 */ /* 0x000fe400078e00da */
[C---:B------:R-:W-:Y:S02]  /*4550*/  IMAD R221, R220.reuse, R9, R221 ;  /* 0x00000009dcdd7224 */ /* 0x040fe400078e02dd */
[----:B------:R-:W-:-:S04]  /*4560*/  IMAD.WIDE.U32 R4, R220, R8, R20 ;  /* 0x00000008dc047225 */ /* 0x000fc800078e0014 */
[----:B------:R-:W-:Y:S01]  /*4570*/  IMAD.IADD R5, R5, 0x1, R221 ;  /* 0x0000000105057824 */ /* 0x000fe200078e02dd */
[----:B---3--:R-:W-:-:S04]  /*4580*/  LEA R12, P0, R4, R18, 0x1 ;  /* 0x00000012040c7211 */ /* 0x008fc800078008ff */
[----:B------:R-:W-:-:S05]  /*4590*/  LEA.HI.X R13, R4, R19, R5, 0x1, P0 ;  /* 0x00000013040d7211 */ /* 0x000fca00000f0c05 */
[----:B------:R-:W3:Y:S01]  /*45a0*/  @P1 LDG.E.LTC128B.U16 R217, desc[UR36][R12.64] ;  /* 0x000000240cd91981 */ /* 0x000ee2000c1e1520 */
[----:B------:R-:W-:Y:S01]  /*45b0*/  ISETP.GT.AND P2, PT, R3, 0x1, PT ;  /* 0x000000010300780c */ /* 0x000fe20003f44270 */
[----:B------:R-:W-:Y:S01]  /*45c0*/  BSSY B1, `(.L_x_35) ;  /* 0x0000013000017945 */ /* 0x000fe20003800000 */
[----:B----4-:R-:W-:-:S11]  /*45d0*/  LOP3.LUT R17, R17, 0xfffffffd, RZ, 0xc0, !PT ;  /* 0xfffffffd11117812 */ /* 0x010fd600078ec0ff */
[----:B------:R-:W-:Y:S01]  /*45e0*/  @P2 LOP3.LUT R17, R17, 0x2, RZ, 0xfc, !PT ;  /* 0x0000000211112812 */ /* 0x000fe200078efcff */
[----:B---3--:R-:W-:-:S05]  /*45f0*/  HADD2.F32 R4, -RZ, R217.H0_H0 ;  /* 0x200000d9ff047230 */ /* 0x008fca0000004100 */
[----:B------:R-:W-:-:S04]  /*4600*/  FMUL R4, R4, R16 ;  /* 0x0000001004047220 */ /* 0x000fc80000400000 */
[----:B--2---:R-:W-:Y:S01]  /*4610*/  FFMA R7, R15, R2, R4 ;  /* 0x000000020f077223 */ /* 0x004fe20000000004 */
[----:B------:R-:W-:-:S04]  /*4620*/  LEA R4, P0, R6, UR4, 0x1 ;  /* 0x0000000406047c11 */ /* 0x000fc8000f8008ff */
[----:B------:R-:W-:Y:S02]  /*4630*/  LEA.HI.X R5, R6, UR5, R14, 0x1, P0 ;  /* 0x0000000506057c11 */ /* 0x000fe400080f0c0e */
[----:B------:R-:W-:-:S05]  /*4640*/  F2FP.F16.F32.PACK_AB R6, RZ, R7 ;  /* 0x00000007ff06723e */ /* 0x000fca00000000ff */
[----:B------:R0:W-:Y:S02]  /*4650*/  @P1 STG.E.U16 desc[UR36][R4.64], R6 ;  /* 0x0000000604001986 */ /* 0x0001e4000c101524 */
[----:B0-----:R-:W-:-:S04]  /*4660*/  IMAD.WIDE.U32 R6, R220, R8, R10 ;  /* 0x00000008dc067225 */ /* 0x001fc800078e000a */
[----:B------:R-:W-:Y:S02]  /*4670*/  IMAD.IADD R7, R221, 0x1, R7 ;  /* 0x00000001dd077824 */ /* 0x000fe400078e0207 */
[----:B------:R-:W-:-:S04]  /*4680*/  IMAD.WIDE.U32 R6, R216, UR43, R6 ;  /* 0x0000002bd8067c25 */ /* 0x000fc8000f8e0006 */
[----:B------:R-:W-:Y:S01]  /*4690*/  IMAD.IADD R7, R224, 0x1, R7 ;  /* 0x00000001e0077824 */ /* 0x000fe200078e0207 */
[----:B------:R-:W-:-:S04]  /*46a0*/  LEA R14, P0, R6, R18, 0x1 ;  /* 0x00000012060e7211 */ /* 0x000fc800078008ff */
[----:B------:R-:W-:Y:S02]  /*46b0*/  LEA.HI.X R15, R6, R19, R7, 0x1, P0 ;  /* 0x00000013060f7211 */ /* 0x000fe400000f0c07 */
[----:B------:R-:W-:-:S13]  /*46c0*/  ISETP.GT.AND P0, PT, R0, RZ, P2 ;  /* 0x000000ff0000720c */ /* 0x000fda0001704270 */
[----:B------:R-:W-:Y:S05]  /*46d0*/  @!P0 BRA `(.L_x_36) ;  /* 0x0000000000048947 */ /* 0x000fea0003800000 */
[----:B------:R0:W5:Y:S02]  /*46e0*/  LDG.E.LTC128B.U16 R217, desc[UR36][R14.64+0x2] ;  /* 0x000002240ed97981 */ /* 0x000164000c1e1520 */
.L_x_36:
[----:B------:R-:W-:Y:S05]  /*46f0*/  BSYNC B1 ;  /* 0x0000000000017941 */ /* 0x000fea0003800000 */
.L_x_35:
[----:B------:R-:W2:Y:S01]  /*4700*/  LDL.LU R7, [R1+0x184] ;  /* 0x0001840001077983 */ /* 0x000ea20000300800 */
[----:B-----5:R-:W-:Y:S01]  /*4710*/  HADD2.F32 R6, -RZ, R217.H0_H0 ;  /* 0x200000d9ff067230 */ /* 0x020fe20000004100 */
[C---:B------:R-:W-:Y:S01]  /*4720*/  SHF.L.U64.HI R223, R8.reuse, 0x3, R9 ;  /* 0x0000000308df7819 */ /* 0x040fe20000010209 */
[----:B------:R-:W-:Y:S01]  /*4730*/  IMAD.SHL.U32 R222, R8, 0x8, RZ ;  /* 0x0000000808de7824 */ /* 0x000fe200078e00ff */
[----:B------:R-:W3:Y:S02]  /*4740*/  LDL.LU R225, [R1+0x188] ;  /* 0x0001880001e17983 */ /* 0x000ee40000300800 */
[----:B------:R-:W-:-:S04]  /*4750*/  FMUL R6, R6, R16 ;  /* 0x0000001006067220 */ /* 0x000fc80000400000 */
[----:B--2---:R-:W-:-:S05]  /*4760*/  FFMA R6, R7, R2, R6 ;  /* 0x0000000207067223 */ /* 0x004fca0000000006 */
[----:B------:R-:W-:-:S05]  /*4770*/  F2FP.F16.F32.PACK_AB R6, RZ, R6 ;  /* 0x00000006ff06723e */ /* 0x000fca00000000ff */
[----:B------:R1:W-:Y:S01]  /*4780*/  @P0 STG.E.U16 desc[UR36][R4.64+0x2], R6 ;  /* 0x0000020604000986 */ /* 0x0003e2000c101524 */
[----:B------:R-:W-:Y:S01]  /*4790*/  ISETP.GT.AND P0, PT, R0, 0x8, P5 ;  /* 0x000000080000780c */ /* 0x000fe20002f04270 */
[----:B-1----:R-:W-:-:S04]  /*47a0*/  IMAD.WIDE.U32 R6, R220, R8, R222 ;  /* 0x00000008dc067225 */ /* 0x002fc800078e00de */
[----:B------:R-:W-:Y:S01]  /*47b0*/  IMAD.IADD R221, R221, 0x1, R7 ;  /* 0x00000001dddd7824 */ /* 0x000fe200078e0207 */
[----:B------:R-:W-:-:S05]  /*47c0*/  IADD3 R7, P1, R218, R6, RZ ;  /* 0x00000006da077210 */ /* 0x000fca0007f3e0ff */
[----:B------:R-:W-:Y:S01]  /*47d0*/  IMAD.X R13, R221, 0x1, R21, P1 ;  /* 0x00000001dd0d7824 */ /* 0x000fe200008e0615 */
[----:B------:R-:W-:-:S04]  /*47e0*/  LEA R12, P1, R7, R18, 0x1 ;  /* 0x00000012070c7211 */ /* 0x000fc800078208ff */
[----:B------:R-:W-:-:S05]  /*47f0*/  LEA.HI.X R13, R7, R19, R13, 0x1, P1 ;  /* 0x00000013070d7211 */ /* 0x000fca00008f0c0d */
[----:B------:R1:W2:Y:S01]  /*4800*/  @P0 LDG.E.LTC128B.U16 R217, desc[UR36][R12.64] ;  /* 0x000000240cd90981 */ /* 0x0002a2000c1e1520 */
[----:B------:R-:W-:Y:S01]  /*4810*/  IADD3 R6, P1, R10, R6, RZ ;  /* 0x000000060a067210 */ /* 0x000fe20007f3e0ff */
[----:B------:R-:W-:Y:S01]  /*4820*/  BSSY B1, `(.L_x_37) ;  /* 0x0000016000017945 */ /* 0x000fe20003800000 */
[----:B------:R-:W-:-:S03]  /*4830*/  ISETP.GT.AND P2, PT, R0, 0x8, P2 ;  /* 0x000000080000780c */ /* 0x000fc60001744270 */
[----:B------:R-:W-:Y:S02]  /*4840*/  IMAD.X R7, R11, 0x1, R221, P1 ;  /* 0x000000010b077824 */ /* 0x000fe400008e06dd */
[----:B------:R-:W-:Y:S02]  /*4850*/  IMAD.U32 R221, RZ, RZ, UR9 ;  /* 0x00000009ffdd7e24 */ /* 0x000fe4000f8e00ff */
[----:B------:R-:W-:-:S04]  /*4860*/  IMAD.WIDE.U32 R6, R216, UR43, R6 ;  /* 0x0000002bd8067c25 */ /* 0x000fc8000f8e0006 */
[----:B------:R-:W-:Y:S01]  /*4870*/  IMAD.IADD R7, R224, 0x1, R7 ;  /* 0x00000001e0077824 */ /* 0x000fe200078e0207 */
[----:B-1----:R-:W-:-:S04]  /*4880*/  LEA R12, P1, R6, R18, 0x1 ;  /* 0x00000012060c7211 */ /* 0x002fc800078208ff */
[----:B------:R-:W-:Y:S01]  /*4890*/  LEA.HI.X R13, R6, R19, R7, 0x1, P1 ;  /* 0x00000013060d7211 */ /* 0x000fe200008f0c07 */
[----:B------:R-:W-:-:S04]  /*48a0*/  IMAD.U32 R6, RZ, RZ, UR8 ;  /* 0x00000008ff067e24 */ /* 0x000fc8000f8e00ff */
[----:B------:R-:W-:-:S05]  /*48b0*/  IMAD.SHL.U32 R229, R6, 0x10, RZ ;  /* 0x0000001006e57824 */ /* 0x000fca00078e00ff */
[----:B------:R-:W-:Y:S01]  /*48c0*/  IADD3 R6, P1, R229, R4, RZ ;  /* 0x00000004e5067210 */ /* 0x000fe20007f3e0ff */
[----:B--2---:R-:W-:-:S05]  /*48d0*/  HADD2.F32 R7, -RZ, R217.H0_H0 ;  /* 0x200000d9ff077230 */ /* 0x004fca0000004100 */
[----:B------:R-:W-:-:S04]  /*48e0*/  FMUL R7, R7, R16 ;  /* 0x0000001007077220 */ /* 0x000fc80000400000 */
[----:B---3--:R-:W-:Y:S01]  /*48f0*/  FFMA R7, R225, R2, R7 ;  /* 0x00000002e1077223 */ /* 0x008fe20000000007 */
[----:B------:R-:W-:-:S04]  /*4900*/  IMAD.U32 R225, RZ, RZ, UR8 ;  /* 0x00000008ffe17e24 */ /* 0x000fc8000f8e00ff */
[----:B------:R-:W-:Y:S02]  /*4910*/  F2FP.F16.F32.PACK_AB R7, RZ, R7 ;  /* 0x00000007ff07723e */ /* 0x000fe400000000ff */
[--C-:B------:R-:W-:Y:S02]  /*4920*/  SHF.L.U64.HI R228, R225, 0x4, R221.reuse ;  /* 0x00000004e1e47819 */ /* 0x100fe400000102dd */
[----:B------:R-:W-:-:S03]  /*4930*/  PRMT R221, R7, 0x7610, R221 ;  /* 0x0000761007dd7816 */ /* 0x000fc600000000dd */
[----:B------:R-:W-:-:S05]  /*4940*/  IMAD.X R7, R228, 0x1, R5, P1 ;  /* 0x00000001e4077824 */ /* 0x000fca00008e0605 */
[----:B------:R1:W-:Y:S01]  /*4950*/  @P0 STG.E.U16 desc[UR36][R6.64], R221 ;  /* 0x000000dd06000986 */ /* 0x0003e2000c101524 */
[----:B------:R-:W-:Y:S05]  /*4960*/  @!P2 BRA `(.L_x_38) ;  /* 0x000000000004a947 */ /* 0x000fea0003800000 */
[----:B------:R2:W5:Y:S02]  /*4970*/  LDG.E.LTC128B.U16 R217, desc[UR36][R12.64+0x2] ;  /* 0x000002240cd97981 */ /* 0x000564000c1e1520 */
.L_x_38:
[----:B------:R-:W-:Y:S05]  /*4980*/  BSYNC B1 ;  /* 0x0000000000017941 */ /* 0x000fea0003800000 */
.L_x_37:
[----:B------:R-:W3:Y:S01]  /*4990*/  LDL.LU R225, [R1+0x18c] ;  /* 0x00018c0001e17983 */ /* 0x000ee20000300800 */
[----:B-1---5:R-:W-:Y:S01]  /*49a0*/  HADD2.F32 R221, -RZ, R217.H0_H0 ;  /* 0x200000d9ffdd7230 */ /* 0x022fe20000004100 */
[----:B------:R-:W-:Y:S01]  /*49b0*/  ISETP.GT.AND P4, PT, R3, 0x8, PT ;  /* 0x000000080300780c */ /* 0x000fe20003f84270 */
[----:B------:R-:W-:Y:S01]  /*49c0*/  BSSY B1, `(.L_x_39) ;  /* 0x000000a000017945 */ /* 0x000fe20003800000 */
[----:B------:R-:W-:Y:S02]  /*49d0*/  LOP3.LUT R17, R17, 0xfffffffb, RZ, 0xc0, !PT ;  /* 0xfffffffb11117812 */ /* 0x000fe400078ec0ff */
[----:B------:R-:W-:Y:S01]  /*49e0*/  FMUL R221, R221, R16 ;  /* 0x00000010dddd7220 */ /* 0x000fe20000400000 */
[----:B------:R-:W-:-:S08]  /*49f0*/  ISETP.GT.AND P0, PT, R0, RZ, P4 ;  /* 0x000000ff0000720c */ /* 0x000fd00002704270 */
[----:B------:R-:W-:Y:S01]  /*4a00*/  @P4 LOP3.LUT R17, R17, 0x4, RZ, 0xfc, !PT ;  /* 0x0000000411114812 */ /* 0x000fe200078efcff */
[----:B---3--:R-:W-:-:S05]  /*4a10*/  FFMA R221, R225, R2, R221 ;  /* 0x00000002e1dd7223 */ /* 0x008fca00000000dd */
[----:B------:R-:W-:-:S05]  /*4a20*/  F2FP.F16.F32.PACK_AB R221, RZ, R221 ;  /* 0x000000ddffdd723e */ /* 0x000fca00000000ff */
[----:B------:R1:W-:Y:S01]  /*4a30*/  @P2 STG.E.U16 desc[UR36][R6.64+0x2], R221 ;  /* 0x000002dd06002986 */ /* 0x0003e2000c101524 */
[----:B------:R-:W-:Y:S05]  /*4a40*/  @!P0 BRA `(.L_x_40) ;  /* 0x0000000000048947 */ /* 0x000fea0003800000 */
[----:B------:R3:W5:Y:S02]  /*4a50*/  LDG.E.LTC128B.U16 R217, desc[UR36][R14.64+0x10] ;  /* 0x000010240ed97981 */ /* 0x000764000c1e1520 */
.L_x_40:
[----:B------:R-:W-:Y:S05]  /*4a60*/  BSYNC B1 ;  /* 0x0000000000017941 */ /* 0x000fea0003800000 */
.L_x_39:
[----:B------:R-:W4:Y:S01]  /*4a70*/  LDL.LU R225, [R1+0x190] ;  /* 0x0001900001e17983 */ /* 0x000f220000300800 */
[----:B-1---5:R-:W-:Y:S01]  /*4a80*/  HADD2.F32 R221, -RZ, R217.H0_H0 ;  /* 0x200000d9ffdd7230 */ /* 0x022fe20000004100 */
[----:B------:R-:W-:Y:S01]  /*4a90*/  ISETP.GT.AND P3, PT, R3, 0x9, PT ;  /* 0x000000090300780c */ /* 0x000fe20003f64270 */
[----:B------:R-:W-:Y:S01]  /*4aa0*/  BSSY B1, `(.L_x_41) ;  /* 0x000000a000017945 */ /* 0x000fe20003800000 */
[----:B------:R-:W-:Y:S02]  /*4ab0*/  LOP3.LUT R17, R17, 0xfffffff7, RZ, 0xc0, !PT ;  /* 0xfffffff711117812 */ /* 0x000fe400078ec0ff */
[----:B------:R-:W-:Y:S01]  /*4ac0*/  FMUL R221, R221, R16 ;  /* 0x00000010dddd7220 */ /* 0x000fe20000400000 */
[----:B------:R-:W-:-:S08]  /*4ad0*/  ISETP.GT.AND P1, PT, R0, RZ, P3 ;  /* 0x000000ff0000720c */ /* 0x000fd00001f24270 */
[----:B------:R-:W-:Y:S01]  /*4ae0*/  @P3 LOP3.LUT R17, R17, 0x8, RZ, 0xfc, !PT ;  /* 0x0000000811113812 */ /* 0x000fe200078efcff */
[----:B----4-:R-:W-:-:S05]  /*4af0*/  FFMA R221, R225, R2, R221 ;  /* 0x00000002e1dd7223 */ /* 0x010fca00000000dd */
[----:B------:R-:W-:-:S05]  /*4b00*/  F2FP.F16.F32.PACK_AB R221, RZ, R221 ;  /* 0x000000ddffdd723e */ /* 0x000fca00000000ff */
[----:B------:R1:W-:Y:S01]  /*4b10*/  @P0 STG.E.U16 desc[UR36][R4.64+0x10], R221 ;  /* 0x000010dd04000986 */ /* 0x0003e2000c101524 */
[----:B------:R-:W-:Y:S05]  /*4b20*/  @!P1 BRA `(.L_x_42) ;  /* 0x0000000000049947 */ /* 0x000fea0003800000 */
[----:B------:R4:W5:Y:S02]  /*4b30*/  LDG.E.LTC128B.U16 R217, desc[UR36][R14.64+0x12] ;  /* 0x000012240ed97981 */ /* 0x000964000c1e1520 */
.L_x_42:
[----:B------:R-:W-:Y:S05]  /*4b40*/  BSYNC B1 ;  /* 0x0000000000017941 */ /* 0x000fea0003800000 */
.L_x_41:
[----:B------:R-:W2:Y:S01]  /*4b50*/  LDL.LU R225, [R1+0x194] ;  /* 0x0001940001e17983 */ /* 0x000ea20000300800 */
[----:B-1---5:R-:W-:Y:S01]  /*4b60*/  HADD2.F32 R221, -RZ, R217.H0_H0 ;  /* 0x200000d9ffdd7230 */ /* 0x022fe20000004100 */
[----:B------:R-:W-:Y:S01]  /*4b70*/  ISETP.GT.AND P2, PT, R0, 0x8, P4 ;  /* 0x000000080000780c */ /* 0x000fe20002744270 */
[----:B------:R-:W-:Y:S03]  /*4b80*/  BSSY B1, `(.L_x_43) ;  /* 0x0000007000017945 */ /* 0x000fe60003800000 */
[----:B------:R-:W-:-:S04]  /*4b90*/  FMUL R221, R221, R16 ;  /* 0x00000010dddd7220 */ /* 0x000fc80000400000 */
[----:B--2---:R-:W-:-:S05]  /*4ba0*/  FFMA R221, R225, R2, R221 ;  /* 0x00000002e1dd7223 */ /* 0x004fca00000000dd */
[----:B------:R-:W-:-:S05]  /*4bb0*/  F2FP.F16.F32.PACK_AB R221, RZ, R221 ;  /* 0x000000ddffdd723e */ /* 0x000fca00000000ff */
[----:B------:R1:W-:Y:S01]  /*4bc0*/  @P1 STG.E.U16 desc[UR36][R4.64+0x12], R221 ;  /* 0x000012dd04001986 */ /* 0x0003e2000c101524 */
[----:B------:R-:W-:Y:S05]  /*4bd0*/  @!P2 BRA `(.L_x_44) ;  /* 0x000000000004a947 */ /* 0x000fea0003800000 */
[----:B------:R2:W5:Y:S02]  /*4be0*/  LDG.E.LTC128B.U16 R217, desc[UR36][R12.64+0x10] ;  /* 0x000010240cd97981 */ /* 0x000564000c1e1520 */
.L_x_44:
[----:B------:R-:W-:Y:S05]  /*4bf0*/  BSYNC B1 ;  /* 0x0000000000017941 */ /* 0x000fea0003800000 */
.L_x_43:
[----:B------:R-:W3:Y:S01]  /*4c00*/  LDL.LU R225, [R1+0x198] ;  /* 0x0001980001e17983 */ /* 0x000ee20000300800 */
[----:B-1---5:R-:W-:Y:S01]  /*4c10*/  HADD2.F32 R221, -RZ, R217.H0_H0 ;  /* 0x200000d9ffdd7230 */ /* 0x022fe20000004100 */
[----:B------:R-:W-:Y:S01]  /*4c20*/  ISETP.GT.AND P0, PT, R0, 0x8, P3 ;  /* 0x000000080000780c */ /* 0x000fe20001f04270 */
[----:B------:R-:W-:Y:S03]  /*4c30*/  BSSY B1, `(.L_x_45) ;  /* 0x0000007000017945 */ /* 0x000fe60003800000 */
[----:B------:R-:W-:-:S04]  /*4c40*/  FMUL R221, R221, R16 ;  /* 0x00000010dddd7220 */ /* 0x000fc80000400000 */
[----:B---3--:R-:W-:-:S05]  /*4c50*/  FFMA R221, R225, R2, R221 ;  /* 0x00000002e1dd7223 */ /* 0x008fca00000000dd */
[----:B------:R-:W-:-:S05]  /*4c60*/  F2FP.F16.F32.PACK_AB R221, RZ, R221 ;  /* 0x000000ddffdd723e */ /* 0x000fca00000000ff */
[----:B------:R1:W-:Y:S01]  /*4c70*/  @P2 STG.E.U16 desc[UR36][R6.64+0x10], R221 ;  /* 0x000010dd06002986 */ /* 0x0003e2000c101524 */
[----:B------:R-:W-:Y:S05]  /*4c80*/  @!P0 BRA `(.L_x_46) ;  /* 0x0000000000048947 */ /* 0x000fea0003800000 */
[----:B------:R3:W5:Y:S02]  /*4c90*/  LDG.E.LTC128B.U16 R217, desc[UR36][R12.64+0x12] ;  /* 0x000012240cd97981 */ /* 0x000764000c1e1520 */
.L_x_46:
[----:B------:R-:W-:Y:S05]  /*4ca0*/  BSYNC B1 ;  /* 0x0000000000017941 */ /* 0x000fea0003800000 */
.L_x_45:
[----:B------:R-:W2:Y:S01]  /*4cb0*/  LDL.LU R225, [R1+0x19c] ;  /* 0x00019c0001e17983 */ /* 0x000ea20000300800 */
[----:B-1---5:R-:W-:Y:S01]  /*4cc0*/  HADD2.F32 R221, -RZ, R217.H0_H0 ;  /* 0x200000d9ffdd7230 */ /* 0x022fe20000004100 */
[----:B------:R-:W-:Y:S01]  /*4cd0*/  ISETP.GT.AND P3, PT, R3, 0x10, PT ;  /* 0x000000100300780c */ /* 0x000fe20003f64270 */
[----:B------:R-:W-:Y:S01]  /*4ce0*/  BSSY B1, `(.L_x_47) ;  /* 0x000000a000017945 */ /* 0x000fe20003800000 */
[----:B------:R-:W-:Y:S02]  /*4cf0*/  LOP3.LUT R17, R17, 0xffffffef, RZ, 0xc0, !PT ;  /* 0xffffffef11117812 */ /* 0x000fe400078ec0ff */
[----:B------:R-:W-:Y:S01]  /*4d00*/  FMUL R221, R221, R16 ;  /* 0x00000010dddd7220 */ /* 0x000fe20000400000 */
[----:B------:R-:W-:-:S08]  /*4d10*/  ISETP.GT.AND P1, PT, R0, RZ, P3 ;  /* 0x000000ff0000720c */ /* 0x000fd00001f24270 */
[----:B------:R-:W-:Y:S01]  /*4d20*/  @P3 LOP3.LUT R17, R17, 0x10, RZ, 0xfc, !PT ;  /* 0x0000001011113812 */ /* 0x000fe200078efcff */
[----:B--2---:R-:W-:-:S05]  /*4d30*/  FFMA R221, R225, R2, R221 ;  /* 0x00000002e1dd7223 */ /* 0x004fca00000000dd */
[----:B------:R-:W-:-:S05]  /*4d40*/  F2FP.F16.F32.PACK_AB R221, RZ, R221 ;  /* 0x000000ddffdd723e */ /* 0x000fca00000000ff */
[----:B------:R1:W-:Y:S01]  /*4d50*/  @P0 STG.E.U16 desc[UR36][R6.64+0x12], R221 ;  /* 0x000012dd06000986 */ /* 0x0003e2000c101524 */
[----:B------:R-:W-:Y:S05]  /*4d60*/  @!P1 BRA `(.L_x_48) ;  /* 0x0000000000049947 */ /* 0x000fea0003800000 */
[----:B------:R2:W5:Y:S02]  /*4d70*/  LDG.E.LTC128B.U16 R217, desc[UR36][R14.64+0x20] ;  /* 0x000020240ed97981 */ /* 0x000564000c1e1520 */
.L_x_48:
[----:B------:R-:W-:Y:S05]  /*4d80*/  BSYNC B1 ;  /* 0x0000000000017941 */ /* 0x000fea0003800000 */
.L_x_47:
        /* <DEDUP_REMOVED lines=13> */
.L_x_50:
[----:B------:R-:W-:Y:S05]  /*4e60*/  BSYNC B1 ;  /* 0x0000000000017941 */ /* 0x000fea0003800000 */
.L_x_49:
[----:B------:R-:W2:Y:S01]  /*4e70*/  LDL.LU R225, [R1+0x1a4] ;  /* 0x0001a40001e17983 */ /* 0x000ea20000300800 */
[----:B-1---5:R-:W-:Y:S01]  /*4e80*/  HADD2.F32 R221, -RZ, R217.H0_H0 ;  /* 0x200000d9ffdd7230 */ /* 0x022fe20000004100 */
[----:B------:R-:W-:Y:S04]  /*4e90*/  BSSY B1, `(.L_x_51) ;  /* 0x0000008000017945 */ /* 0x000fe80003800000 */
[----:B------:R-:W-:-:S04]  /*4ea0*/  FMUL R221, R221, R16 ;  /* 0x00000010dddd7220 */ /* 0x000fc80000400000 */
[----:B--2---:R-:W-:-:S05]  /*4eb0*/  FFMA R221, R225, R2, R221 ;  /* 0x00000002e1dd7223 */ /* 0x004fca00000000dd */
[----:B------:R-:W-:-:S05]  /*4ec0*/  F2FP.F16.F32.PACK_AB R221, RZ, R221 ;  /* 0x000000ddffdd723e */ /* 0x000fca00000000ff */
[----:B------:R1:W-:Y:S01]  /*4ed0*/  @P0 STG.E.U16 desc[UR36][R4.64+0x22], R221 ;  /* 0x000022dd04000986 */ /* 0x0003e2000c101524 */
[----:B------:R-:W-:-:S13]  /*4ee0*/  ISETP.GT.AND P0, PT, R0, 0x8, P3 ;  /* 0x000000080000780c */ /* 0x000fda0001f04270 */
[----:B-1----:R-:W-:Y:S05]  /*4ef0*/  @!P0 BRA `(.L_x_52) ;  /* 0x0000000000048947 */ /* 0x002fea0003800000 */
[----:B------:R1:W5:Y:S02]  /*4f00*/  LDG.E.LTC128B.U16 R217, desc[UR36][R12.64+0x20] ;  /* 0x000020240cd97981 */ /* 0x000364000c1e1520 */
.L_x_52:
[----:B------:R-:W-:Y:S05]  /*4f10*/  BSYNC B1 ;  /* 0x0000000000017941 */ /* 0x000fea0003800000 */
.L_x_51:
[----:B------:R-:W2:Y:S01]  /*4f20*/  LDL.LU R225, [R1+0x1a8] ;  /* 0x0001a80001e17983 */ /* 0x000ea20000300800 */
[----:B-----5:R-:W-:Y:S01]  /*4f30*/  HADD2.F32 R221, -RZ, R217.H0_H0 ;  /* 0x200000d9ffdd7230 */ /* 0x020fe20000004100 */
[----:B------:R-:W-:Y:S04]  /*4f40*/  BSSY B1, `(.L_x_53) ;  /* 0x0000008000017945 */ /* 0x000fe80003800000 */
[----:B------:R-:W-:-:S04]  /*4f50*/  FMUL R221, R221, R16 ;  /* 0x00000010dddd7220 */ /* 0x000fc80000400000 */
[----:B--2---:R-:W-:-:S05]  /*4f60*/  FFMA R221, R225, R2, R221 ;  /* 0x00000002e1dd7223 */ /* 0x004fca00000000dd */
[----:B------:R-:W-:-:S05]  /*4f70*/  F2FP.F16.F32.PACK_AB R221, RZ, R221 ;  /* 0x000000ddffdd723e */ /* 0x000fca00000000ff */
[----:B------:R2:W-:Y:S01]  /*4f80*/  @P0 STG.E.U16 desc[UR36][R6.64+0x20], R221 ;  /* 0x000020dd06000986 */ /* 0x0005e2000c101524 */
[----:B------:R-:W-:-:S13]  /*4f90*/  ISETP.GT.AND P0, PT, R0, 0x8, P2 ;  /* 0x000000080000780c */ /* 0x000fda0001704270 */
[----:B--2---:R-:W-:Y:S05]  /*4fa0*/  @!P0 BRA `(.L_x_54) ;  /* 0x0000000000048947 */ /* 0x004fea0003800000 */
[----:B------:R2:W5:Y:S02]  /*4fb0*/  LDG.E.LTC128B.U16 R217, desc[UR36][R12.64+0x22] ;  /* 0x000022240cd97981 */ /* 0x000564000c1e1520 */
.L_x_54:
[----:B------:R-:W-:Y:S05]  /*4fc0*/  BSYNC B1 ;  /* 0x0000000000017941 */ /* 0x000fea0003800000 */
.L_x_53:
[----:B------:R-:W3:Y:S01]  /*4fd0*/  LDL.LU R225, [R1+0x1ac] ;  /* 0x0001ac0001e17983 */ /* 0x000ee20000300800 */
[----:B-----5:R-:W-:Y:S01]  /*4fe0*/  HADD2.F32 R221, -RZ, R217.H0_H0 ;  /* 0x200000d9ffdd7230 */ /* 0x020fe20000004100 */
[----:B------:R-:W-:Y:S01]  /*4ff0*/  ISETP.GT.AND P2, PT, R3, 0x18, PT ;  /* 0x000000180300780c */ /* 0x000fe20003f44270 */
[----:B------:R-:W-:Y:S01]  /*5000*/  BSSY B1, `(.L_x_55) ;  /* 0x000000a000017945 */ /* 0x000fe20003800000 */
[----:B------:R-:W-:Y:S02]  /*5010*/  LOP3.LUT R22, R22, 0xfffffbff, RZ, 0xc0, !PT ;  /* 0xfffffbff16167812 */ /* 0x000fe400078ec0ff */
[----:B------:R-:W-:-:S09]  /*5020*/  FMUL R221, R221, R16 ;  /* 0x00000010dddd7220 */ /* 0x000fd20000400000 */
[----:B------:R-:W-:Y:S01]  /*5030*/  @P2 LOP3.LUT R22, R22, 0x400, RZ, 0xfc, !PT ;  /* 0x0000040016162812 */ /* 0x000fe200078efcff */
[----:B---3--:R-:W-:-:S05]  /*5040*/  FFMA R221, R225, R2, R221 ;  /* 0x00000002e1dd7223 */ /* 0x008fca00000000dd */
[----:B------:R-:W-:-:S05]  /*5050*/  F2FP.F16.F32.PACK_AB R221, RZ, R221 ;  /* 0x000000ddffdd723e */ /* 0x000fca00000000ff */
[----:B------:R3:W-:Y:S01]  /*5060*/  @P0 STG.E.U16 desc[UR36][R6.64+0x22], R221 ;  /* 0x000022dd06000986 */ /* 0x0007e2000c101524 */
[----:B------:R-:W-:-:S13]  /*5070*/  ISETP.GT.AND P0, PT, R0, RZ, P2 ;  /* 0x000000ff0000720c */ /* 0x000fda0001704270 */
[----:B---3--:R-:W-:Y:S05]  /*5080*/  @!P0 BRA `(.L_x_56) ;  /* 0x0000000000048947 */ /* 0x008fea0003800000 */
[----:B------:R3:W5:Y:S02]  /*5090*/  LDG.E.LTC128B.U16 R217, desc[UR36][R14.64+0x30] ;  /* 0x000030240ed97981 */ /* 0x000764000c1e1520 */
.L_x_56:
[----:B------:R-:W-:Y:S05]  /*50a0*/  BSYNC B1 ;  /* 0x0000000000017941 */ /* 0x000fea0003800000 */
.L_x_55:
[----:B------:R-:W2:Y:S01]  /*50b0*/  LDL.LU R225, [R1+0x1b0] ;  /* 0x0001b00001e17983 */ /* 0x000ea20000300800 */
[----:B-----5:R-:W-:Y:S01]  /*50c0*/  HADD2.F32 R221, -RZ, R217.H0_H0 ;  /* 0x200000d9ffdd7230 */ /* 0x020fe20000004100 */
[----:B------:R-:W-:Y:S01]  /*50d0*/  ISETP.GT.AND P1, PT, R3, 0x19, PT ;  /* 0x000000190300780c */ /* 0x000fe20003f24270 */
[----:B------:R-:W-:Y:S01]  /*50e0*/  BSSY B1, `(.L_x_57) ;  /* 0x000000a000017945 */ /* 0x000fe20003800000 */
[----:B------:R-:W-:Y:S02]  /*50f0*/  LOP3.LUT R22, R22, 0xfffffdff, RZ, 0xc0, !PT ;  /* 0xfffffdff16167812 */ /* 0x000fe400078ec0ff */
[----:B------:R-:W-:-:S09]  /*5100*/  FMUL R221, R221, R16 ;  /* 0x00000010dddd7220 */ /* 0x000fd20000400000 */
[----:B------:R-:W-:Y:S01]  /*5110*/  @P1 LOP3.LUT R22, R22, 0x200, RZ, 0xfc, !PT ;  /* 0x0000020016161812 */ /* 0x000fe200078efcff */
[----:B--2---:R-:W-:-:S05]  /*5120*/  FFMA R221, R225, R2, R221 ;  /* 0x00000002e1dd7223 */ /* 0x004fca00000000dd */
[----:B------:R-:W-:-:S05]  /*5130*/  F2FP.F16.F32.PACK_AB R221, RZ, R221 ;  /* 0x000000ddffdd723e */ /* 0x000fca00000000ff */
[----:B------:R2:W-:Y:S01]  /*5140*/  @P0 STG.E.U16 desc[UR36][R4.64+0x30], R221 ;  /* 0x000030dd04000986 */ /* 0x0005e2000c101524 */
[----:B------:R-:W-:-:S13]  /*5150*/  ISETP.GT.AND P0, PT, R0, RZ, P1 ;  /* 0x000000ff0000720c */ /* 0x000fda0000f04270 */
[----:B--2---:R-:W-:Y:S05]  /*5160*/  @!P0 BRA `(.L_x_58) ;  /* 0x0000000000048947 */ /* 0x004fea0003800000 */
[----:B------:R2:W5:Y:S02]  /*5170*/  LDG.E.LTC128B.U16 R217, desc[UR36][R14.64+0x32] ;  /* 0x000032240ed97981 */ /* 0x000564000c1e1520 */
.L_x_58:
[----:B------:R-:W-:Y:S05]  /*5180*/  BSYNC B1 ;  /* 0x0000000000017941 */ /* 0x000fea0003800000 */
.L_x_57:
[----:B------:R-:W3:Y:S01]  /*5190*/  LDL.LU R225, [R1+0x1b4] ;  /* 0x0001b40001e17983 */ /* 0x000ee20000300800 */
[----:B-----5:R-:W-:Y:S01]  /*51a0*/  HADD2.F32 R221, -RZ, R217.H0_H0 ;  /* 0x200000d9ffdd7230 */ /* 0x020fe20000004100 */
[----:B------:R-:W-:Y:S04]  /*51b0*/  BSSY B1, `(.L_x_59) ;  /* 0x0000008000017945 */ /* 0x000fe80003800000 */
[----:B------:R-:W-:-:S04]  /*51c0*/  FMUL R221, R221, R16 ;  /* 0x00000010dddd7220 */ /* 0x000fc80000400000 */
[----:B---3--:R-:W-:-:S05]  /*51d0*/  FFMA R221, R225, R2, R221 ;  /* 0x00000002e1dd7223 */ /* 0x008fca00000000dd */
[----:B------:R-:W-:-:S05]  /*51e0*/  F2FP.F16.F32.PACK_AB R221, RZ, R221 ;  /* 0x000000ddffdd723e */ /* 0x000fca00000000ff */
[----:B------:R3:W-:Y:S01]  /*51f0*/  @P0 STG.E.U16 desc[UR36][R4.64+0x32], R221 ;  /* 0x000032dd04000986 */ /* 0x0007e2000c101524 */
[----:B------:R-:W-:-:S13]  /*5200*/  ISETP.GT.AND P0, PT, R0, 0x8, P2 ;  /* 0x000000080000780c */ /* 0x000fda0001704270 */
[----:B---3--:R-:W-:Y:S05]  /*5210*/  @!P0 BRA `(.L_x_60) ;  /* 0x0000000000048947 */ /* 0x008fea0003800000 */
[----:B------:R3:W5:Y:S02]  /*5220*/  LDG.E.LTC128B.U16 R217, desc[UR36][R12.64+0x30] ;  /* 0x000030240cd97981 */ /* 0x000764000c1e1520 */
.L_x_60:
[----:B------:R-:W-:Y:S05]  /*5230*/  BSYNC B1 ;  /* 0x0000000000017941 */ /* 0x000fea0003800000 */
.L_x_59:
        /* <DEDUP_REMOVED lines=10> */
.L_x_62:
[----:B------:R-:W-:Y:S05]  /*52e0*/  BSYNC B1 ;  /* 0x0000000000017941 */ /* 0x000fea0003800000 */
.L_x_61:
        /* <DEDUP_REMOVED lines=13> */
.L_x_64:
[----:B------:R-:W-:Y:S05]  /*53c0*/  BSYNC B1 ;  /* 0x0000000000017941 */ /* 0x000fea0003800000 */
.L_x_63:
        /* <DEDUP_REMOVED lines=13> */
.L_x_66:
[----:B------:R-:W-:Y:S05]  /*54a0*/  BSYNC B1 ;  /* 0x0000000000017941 */ /* 0x000fea0003800000 */
.L_x_65:
[----:B------:R-:W3:Y:S01]  /*54b0*/  LDL.LU R226, [R1+0x1c4] ;  /* 0x0001c40001e27983 */ /* 0x000ee20000300800 */
[----:B-----5:R-:W-:Y:S01]  /*54c0*/  HADD2.F32 R221, -RZ, R217.H0_H0 ;  /* 0x200000d9ffdd7230 */ /* 0x020fe20000004100 */
[----:B------:R-:W-:Y:S01]  /*54d0*/  BSSY B1, `(.L_x_67) ;  /* 0x0000009000017945 */ /* 0x000fe20003800000 */
[----:B------:R-:W-:-:S03]  /*54e0*/  PRMT R225, R217, 0x7610, R225 ;  /* 0x00007610d9e17816 */ /* 0x000fc600000000e1 */
[----:B------:R-:W-:-:S04]  /*54f0*/  FMUL R221, R221, R16 ;  /* 0x00000010dddd7220 */ /* 0x000fc80000400000 */
[----:B---3--:R-:W-:-:S05]  /*5500*/  FFMA R221, R226, R2, R221 ;  /* 0x00000002e2dd7223 */ /* 0x008fca00000000dd */
[----:B------:R-:W-:-:S05]  /*5510*/  F2FP.F16.F32.PACK_AB R221, RZ, R221 ;  /* 0x000000ddffdd723e */ /* 0x000fca00000000ff */
[----:B------:R3:W-:Y:S01]  /*5520*/  @P0 STG.E.U16 desc[UR36][R4.64+0x42], R221 ;  /* 0x000042dd04000986 */ /* 0x0007e2000c101524 */
[----:B------:R-:W-:-:S13]  /*5530*/  ISETP.GT.AND P0, PT, R0, 0x8, P2 ;  /* 0x000000080000780c */ /* 0x000fda0001704270 */
[----:B---3--:R-:W-:Y:S05]  /*5540*/  @!P0 BRA `(.L_x_68) ;  /* 0x0000000000048947 */ /* 0x008fea0003800000 */
[----:B------:R3:W5:Y:S02]  /*5550*/  LDG.E.LTC128B.U16 R225, desc[UR36][R12.64+0x40] ;  /* 0x000040240ce17981 */ /* 0x000764000c1e1520 */
.L_x_68:
[----:B------:R-:W-:Y:S05]  /*5560*/  BSYNC B1 ;  /* 0x0000000000017941 */ /* 0x000fea0003800000 */
.L_x_67:
[----:B------:R-:W2:Y:S01]  /*5570*/  LDL.LU R221, [R1+0x1c8] ;  /* 0x0001c80001dd7983 */ /* 0x000ea20000300800 */
[----:B-----5:R-:W-:Y:S01]  /*5580*/  HADD2.F32 R217, -RZ, R225.H0_H0 ;  /* 0x200000e1ffd97230 */ /* 0x020fe20000004100 */
[----:B------:R-:W-:Y:S04]  /*5590*/  BSSY B1, `(.L_x_69) ;  /* 0x0000023000017945 */ /* 0x000fe80003800000 */
[----:B------:R-:W-:-:S04]  /*55a0*/  FMUL R217, R217, R16 ;  /* 0x00000010d9d97220 */ /* 0x000fc80000400000 */
[----:B--2---:R-:W-:-:S05]  /*55b0*/  FFMA R217, R221, R2, R217 ;  /* 0x00000002ddd97223 */ /* 0x004fca00000000d9 */
[----:B------:R-:W-:-:S05]  /*55c0*/  F2FP.F16.F32.PACK_AB R217, RZ, R217 ;  /* 0x000000d9ffd9723e */ /* 0x000fca00000000ff */
[----:B------:R2:W-:Y:S02]  /*55d0*/  @P0 STG.E.U16 desc[UR36][R6.64+0x40], R217 ;  /* 0x000040d906000986 */ /* 0x0005e4000c101524 */
[----:B--2---:R-:W-:-:S05]  /*55e0*/  IADD3 R217, P0, R220, 0x80, RZ ;  /* 0x00000080dcd97810 */ /* 0x004fca0007f1e0ff */
[----:B------:R-:W-:Y:S02]  /*55f0*/  IMAD.X R219, RZ, RZ, UR7, P0 ;  /* 0x00000007ffdb7e24 */ /* 0x000fe400080e06ff */
[----:B------:R-:W-:-:S04]  /*5600*/  IMAD.WIDE.U32 R220, R217, R8, R20 ;  /* 0x00000008d9dc7225 */ /* 0x000fc800078e0014 */
[----:B------:R-:W-:Y:S01]  /*5610*/  IMAD R219, R219, R8, RZ ;  /* 0x00000008dbdb7224 */ /* 0x000fe200078e02ff */
[----:B------:R-:W-:Y:S01]  /*5620*/  LEA R226, P0, R220, R18, 0x1 ;  /* 0x00000012dce27211 */ /* 0x000fe200078008ff */
[----:B------:R-:W-:-:S04]  /*5630*/  IMAD.WIDE.U32 R222, R217, R8, R222 ;  /* 0x00000008d9de7225 */ /* 0x000fc800078e00de */
[----:B------:R-:W-:-:S04]  /*5640*/  IMAD R219, R217, R9, R219 ;  /* 0x00000009d9db7224 */ /* 0x000fc800078e02db */
[----:B------:R-:W-:Y:S02]  /*5650*/  IMAD.IADD R9, R221, 0x1, R219 ;  /* 0x00000001dd097824 */ /* 0x000fe400078e02db */
[----:B------:R-:W-:-:S03]  /*5660*/  IMAD.IADD R20, R219, 0x1, R223 ;  /* 0x00000001db147824 */ /* 0x000fc600078e02df */
[----:B------:R-:W-:Y:S01]  /*5670*/  LEA.HI.X R227, R220, R19, R9, 0x1, P0 ;  /* 0x00000013dce37211 */ /* 0x000fe200000f0c09 */
[----:B------:R-:W-:Y:S01]  /*5680*/  IMAD.WIDE.U32 R8, R217, R8, R10 ;  /* 0x00000008d9087225 */ /* 0x000fe200078e000a */
[----:B------:R-:W-:-:S03]  /*5690*/  IADD3 R220, P0, R10, R222, RZ ;  /* 0x000000de0adc7210 */ /* 0x000fc60007f1e0ff */
[----:B------:R-:W-:Y:S02]  /*56a0*/  IMAD.IADD R9, R219, 0x1, R9 ;  /* 0x00000001db097824 */ /* 0x000fe400078e0209 */
[----:B------:R-:W-:Y:S02]  /*56b0*/  IMAD.X R221, R11, 0x1, R20, P0 ;  /* 0x000000010bdd7824 */ /* 0x000fe400000e0614 */
[----:B------:R-:W-:-:S04]  /*56c0*/  IMAD.WIDE.U32 R8, R216, UR43, R8 ;  /* 0x0000002bd8087c25 */ /* 0x000fc8000f8e0008 */
[----:B------:R-:W-:Y:S01]  /*56d0*/  IMAD.IADD R9, R224, 0x1, R9 ;  /* 0x00000001e0097824 */ /* 0x000fe200078e0209 */
[----:B------:R-:W-:Y:S01]  /*56e0*/  LEA R10, P0, R8, R18, 0x1 ;  /* 0x00000012080a7211 */ /* 0x000fe200078008ff */
[----:B------:R-:W-:-:S03]  /*56f0*/  IMAD.WIDE.U32 R216, R216, UR43, R220 ;  /* 0x0000002bd8d87c25 */ /* 0x000fc6000f8e00dc */
[----:B------:R-:W-:Y:S01]  /*5700*/  LEA.HI.X R11, R8, R19, R9, 0x1, P0 ;  /* 0x00000013080b7211 */ /* 0x000fe200000f0c09 */
[----:B------:R-:W-:Y:S01]  /*5710*/  IMAD.IADD R224, R224, 0x1, R217 ;  /* 0x00000001e0e07824 */ /* 0x000fe200078e02d9 */
[----:B------:R-:W-:-:S04]  /*5720*/  LEA R8, P0, R216, R18, 0x1 ;  /* 0x00000012d8087211 */ /* 0x000fc800078008ff */
[----:B------:R-:W-:Y:S02]  /*5730*/  LEA.HI.X R9, R216, R19, R224, 0x1, P0 ;  /* 0x00000013d8097211 */ /* 0x000fe400000f0ce0 */
[----:B------:R-:W-:-:S05]  /*5740*/  IADD3 R218, P0, R218, R222, RZ ;  /* 0x000000dedada7210 */ /* 0x000fca0007f1e0ff */
[----:B------:R-:W-:Y:S01]  /*5750*/  IMAD.X R20, R20, 0x1, R21, P0 ;  /* 0x0000000114147824 */ /* 0x000fe200000e0615 */
[C---:B------:R-:W-:Y:S02]  /*5760*/  LEA R220, P0, R218.reuse, R18, 0x1 ;  /* 0x00000012dadc7211 */ /* 0x040fe400078008ff */
[----:B------:R-:W-:Y:S02]  /*5770*/  PRMT R18, R225, 0x7610, R18 ;  /* 0x00007610e1127816 */ /* 0x000fe40000000012 */
[----:B------:R-:W-:Y:S02]  /*5780*/  LEA.HI.X R221, R218, R19, R20, 0x1, P0 ;  /* 0x00000013dadd7211 */ /* 0x000fe400000f0c14 */
[----:B------:R-:W-:-:S13]  /*5790*/  ISETP.GT.AND P0, PT, R0, 0x8, P1 ;  /* 0x000000080000780c */ /* 0x000fda0000f04270 */
[----:B------:R-:W-:Y:S05]  /*57a0*/  @!P0 BRA `(.L_x_70) ;  /* 0x0000000000048947 */ /* 0x000fea0003800000 */
[----:B------:R2:W5:Y:S02]  /*57b0*/  LDG.E.LTC128B.U16 R18, desc[UR36][R12.64+0x42] ;  /* 0x000042240c127981 */ /* 0x000564000c1e1520 */
.L_x_70:
[----:B------:R-:W-:Y:S05]  /*57c0*/  BSYNC B1 ;  /* 0x0000000000017941 */ /* 0x000fea0003800000 */
.L_x_69:
        /* <DEDUP_REMOVED lines=13> */
.L_x_72:
[----:B------:R-:W-:Y:S05]  /*58a0*/  BSYNC B1 ;  /* 0x0000000000017941 */ /* 0x000fea0003800000 */
.L_x_71:
        /* <DEDUP_REMOVED lines=13> */
.L_x_74:
[----:B------:R-:W-:Y:S05]  /*5980*/  BSYNC B1 ;  /* 0x0000000000017941 */ /* 0x000fea0003800000 */
.L_x_73:
        /* <DEDUP_REMOVED lines=10> */
.L_x_76:
[----:B------:R-:W-:Y:S05]  /*5a30*/  BSYNC B1 ;  /* 0x0000000000017941 */ /* 0x000fea0003800000 */
.L_x_75:
        /* <DEDUP_REMOVED lines=10> */
.L_x_78:
[----:B------:R-:W-:Y:S05]  /*5ae0*/  BSYNC B1 ;  /* 0x0000000000017941 */ /* 0x000fea0003800000 */
.L_x_77:
        /* <DEDUP_REMOVED lines=13> */
.L_x_80:
[----:B------:R-:W-:Y:S05]  /*5bc0*/  BSYNC B1 ;  /* 0x0000000000017941 */ /* 0x000fea0003800000 */
.L_x_79:
        /* <DEDUP_REMOVED lines=13> */
.L_x_82:
[----:B------:R-:W-:Y:S05]  /*5ca0*/  BSYNC B1 ;  /* 0x0000000000017941 */ /* 0x000fea0003800000 */
.L_x_81:
        /* <DEDUP_REMOVED lines=10> */
.L_x_84:
[----:B------:R-:W-:Y:S05]  /*5d50*/  BSYNC B1 ;  /* 0x0000000000017941 */ /* 0x000fea0003800000 */
.L_x_83:
        /* <DEDUP_REMOVED lines=10> */
.L_x_86:
[----:B------:R-:W-:Y:S05]  /*5e00*/  BSYNC B1 ;  /* 0x0000000000017941 */ /* 0x000fea0003800000 */
.L_x_85:
        /* <DEDUP_REMOVED lines=13> */
.L_x_88:
[----:B------:R-:W-:Y:S05]  /*5ee0*/  BSYNC B1 ;  /* 0x0000000000017941 */ /* 0x000fea0003800000 */
.L_x_87:
        /* <DEDUP_REMOVED lines=13> */
.L_x_90:
[----:B------:R-:W-:Y:S05]  /*5fc0*/  BSYNC B1 ;  /* 0x0000000000017941 */ /* 0x000fea0003800000 */
.L_x_89:
        /* <DEDUP_REMOVED lines=10> */
.L_x_92:
[----:B------:R-:W-:Y:S05]  /*6070*/  BSYNC B1 ;  /* 0x0000000000017941 */ /* 0x000fea0003800000 */
.L_x_91:
        /* <DEDUP_REMOVED lines=10> */
.L_x_94:
[----:B------:R-:W-:Y:S05]  /*6120*/  BSYNC B1 ;  /* 0x0000000000017941 */ /* 0x000fea0003800000 */
.L_x_93:
        /* <DEDUP_REMOVED lines=13> */
.L_x_96:
[----:B------:R-:W-:Y:S05]  /*6200*/  BSYNC B1 ;  /* 0x0000000000017941 */ /* 0x000fea0003800000 */
.L_x_95:
        /* <DEDUP_REMOVED lines=13> */
.L_x_98:
[----:B------:R-:W-:Y:S05]  /*62e0*/  BSYNC B1 ;  /* 0x0000000000017941 */ /* 0x000fea0003800000 */
.L_x_97:
        /* <DEDUP_REMOVED lines=10> */
.L_x_100:
[----:B------:R-:W-:Y:S05]  /*6390*/  BSYNC B1 ;  /* 0x0000000000017941 */ /* 0x000fea0003800000 */
.L_x_99:
        /* <DEDUP_REMOVED lines=10> */
.L_x_102:
[----:B------:R-:W-:Y:S05]  /*6440*/  BSYNC B1 ;  /* 0x0000000000017941 */ /* 0x000fea0003800000 */
.L_x_101:
        /* <DEDUP_REMOVED lines=13> */
.L_x_104:
[----:B------:R-:W-:Y:S05]  /*6520*/  BSYNC B1 ;  /* 0x0000000000017941 */ /* 0x000fea0003800000 */
.L_x_103:
        /* <DEDUP_REMOVED lines=13> */
.L_x_106:
[----:B------:R-:W-:Y:S05]  /*6600*/  BSYNC B1 ;  /* 0x0000000000017941 */ /* 0x000fea0003800000 */
.L_x_105:
        /* <DEDUP_REMOVED lines=10> */
.L_x_108:
[----:B------:R-:W-:Y:S05]  /*66b0*/  BSYNC B1 ;  /* 0x0000000000017941 */ /* 0x000fea0003800000 */
.L_x_107:
        /* <DEDUP_REMOVED lines=10> */
.L_x_110:
[----:B------:R-:W-:Y:S05]  /*6760*/  BSYNC B1 ;  /* 0x0000000000017941 */ /* 0x000fea0003800000 */
.L_x_109:
        /* <DEDUP_REMOVED lines=13> */
.L_x_112:
[----:B------:R-:W-:Y:S05]  /*6840*/  BSYNC B1 ;  /* 0x0000000000017941 */ /* 0x000fea0003800000 */
.L_x_111:
        /* <DEDUP_REMOVED lines=13> */
.L_x_114:
[----:B------:R-:W-:Y:S05]  /*6920*/  BSYNC B1 ;  /* 0x0000000000017941 */ /* 0x000fea0003800000 */
.L_x_113:
        /* <DEDUP_REMOVED lines=10> */
.L_x_116:
[----:B------:R-:W-:Y:S05]  /*69d0*/  BSYNC B1 ;  /* 0x0000000000017941 */ /* 0x000fea0003800000 */
.L_x_115:
        /* <DEDUP_REMOVED lines=10> */
.L_x_118:
[----:B------:R-:W-:Y:S05]  /*6a80*/  BSYNC B1 ;  /* 0x0000000000017941 */ /* 0x000fea0003800000 */
.L_x_117:
        /* <DEDUP_REMOVED lines=13> */
.L_x_120:
[----:B------:R-:W-:Y:S05]  /*6b60*/  BSYNC B1 ;  /* 0x0000000000017941 */ /* 0x000fea0003800000 */
.L_x_119:
        /* <DEDUP_REMOVED lines=13> */
.L_x_122:
[----:B------:R-:W-:Y:S05]  /*6c40*/  BSYNC B1 ;  /* 0x0000000000017941 */ /* 0x000fea0003800000 */
.L_x_121:
        /* <DEDUP_REMOVED lines=10> */
.L_x_124:
[----:B------:R-:W-:Y:S05]  /*6cf0*/  BSYNC B1 ;  /* 0x0000000000017941 */ /* 0x000fea0003800000 */
.L_x_123:
        /* <DEDUP_REMOVED lines=10> */
.L_x_126:
[----:B------:R-:W-:Y:S05]  /*6da0*/  BSYNC B1 ;  /* 0x0000000000017941 */ /* 0x000fea0003800000 */
.L_x_125:
        /* <DEDUP_REMOVED lines=13> */
.L_x_128:
[----:B------:R-:W-:Y:S05]  /*6e80*/  BSYNC B1 ;  /* 0x0000000000017941 */ /* 0x000fea0003800000 */
.L_x_127:
        /* <DEDUP_REMOVED lines=13> */
.L_x_130:
[----:B------:R-:W-:Y:S05]  /*6f60*/  BSYNC B1 ;  /* 0x0000000000017941 */ /* 0x000fea0003800000 */
.L_x_129:
        /* <DEDUP_REMOVED lines=10> */
.L_x_132:
[----:B------:R-:W-:Y:S05]  /*7010*/  BSYNC B1 ;  /* 0x0000000000017941 */ /* 0x000fea0003800000 */
.L_x_131:
        /* <DEDUP_REMOVED lines=10> */
.L_x_134:
[----:B------:R-:W-:Y:S05]  /*70c0*/  BSYNC B1 ;  /* 0x0000000000017941 */ /* 0x000fea0003800000 */
.L_x_133:
        /* <DEDUP_REMOVED lines=13> */
.L_x_136:
[----:B------:R-:W-:Y:S05]  /*71a0*/  BSYNC B1 ;  /* 0x0000000000017941 */ /* 0x000fea0003800000 */
.L_x_135:
        /* <DEDUP_REMOVED lines=13> */
.L_x_138:
[----:B------:R-:W-:Y:S05]  /*7280*/  BSYNC B1 ;  /* 0x0000000000017941 */ /* 0x000fea0003800000 */
.L_x_137:
        /* <DEDUP_REMOVED lines=10> */
.L_x_140:
[----:B------:R-:W-:Y:S05]  /*7330*/  BSYNC B1 ;  /* 0x0000000000017941 */ /* 0x000fea0003800000 */
.L_x_139:
        /* <DEDUP_REMOVED lines=10> */
.L_x_142:
[----:B------:R-:W-:Y:S05]  /*73e0*/  BSYNC B1 ;  /* 0x0000000000017941 */ /* 0x000fea0003800000 */
.L_x_141:
        /* <DEDUP_REMOVED lines=13> */
.L_x_144:
[----:B------:R-:W-:Y:S05]  /*74c0*/  BSYNC B1 ;  /* 0x0000000000017941 */ /* 0x000fea0003800000 */
.L_x_143:
        /* <DEDUP_REMOVED lines=13> */
.L_x_146:
[----:B------:R-:W-:Y:S05]  /*75a0*/  BSYNC B1 ;  /* 0x0000000000017941 */ /* 0x000fea0003800000 */
.L_x_145:
        /* <DEDUP_REMOVED lines=10> */
.L_x_148:
[----:B------:R-:W-:Y:S05]  /*7650*/  BSYNC B1 ;  /* 0x0000000000017941 */ /* 0x000fea0003800000 */
.L_x_147:
        /* <DEDUP_REMOVED lines=10> */
.L_x_150:
[----:B------:R-:W-:Y:S05]  /*7700*/  BSYNC B1 ;  /* 0x0000000000017941 */ /* 0x000fea0003800000 */
.L_x_149:
        /* <DEDUP_REMOVED lines=13> */
.L_x_152:
[----:B------:R-:W-:Y:S05]  /*77e0*/  BSYNC B1 ;  /* 0x0000000000017941 */ /* 0x000fea0003800000 */
.L_x_151:
        /* <DEDUP_REMOVED lines=13> */
.L_x_154:
[----:B------:R-:W-:Y:S05]  /*78c0*/  BSYNC B1 ;  /* 0x0000000000017941 */ /* 0x000fea0003800000 */
.L_x_153:
        /* <DEDUP_REMOVED lines=10> */
.L_x_156:
[----:B------:R-:W-:Y:S05]  /*7970*/  BSYNC B1 ;  /* 0x0000000000017941 */ /* 0x000fea0003800000 */
.L_x_155:
        /* <DEDUP_REMOVED lines=10> */
.L_x_158:
[----:B------:R-:W-:Y:S05]  /*7a20*/  BSYNC B1 ;  /* 0x0000000000017941 */ /* 0x000fea0003800000 */
.L_x_157:
        /* <DEDUP_REMOVED lines=13> */
.L_x_160:
[----:B------:R-:W-:Y:S05]  /*7b00*/  BSYNC B1 ;  /* 0x0000000000017941 */ /* 0x000fea0003800000 */
.L_x_159:
        /* <DEDUP_REMOVED lines=13> */
.L_x_162:
[----:B------:R-:W-:Y:S05]  /*7be0*/  BSYNC B1 ;  /* 0x0000000000017941 */ /* 0x000fea0003800000 */
.L_x_161:
        /* <DEDUP_REMOVED lines=10> */
.L_x_164:
[----:B------:R-:W-:Y:S05]  /*7c90*/  BSYNC B1 ;  /* 0x0000000000017941 */ /* 0x000fea0003800000 */
.L_x_163:
        /* <DEDUP_REMOVED lines=10> */
.L_x_166:
[----:B------:R-:W-:Y:S05]  /*7d40*/  BSYNC B1 ;  /* 0x0000000000017941 */ /* 0x000fea0003800000 */
.L_x_165:
        /* <DEDUP_REMOVED lines=13> */
.L_x_168:
[----:B------:R-:W-:Y:S05]  /*7e20*/  BSYNC B1 ;  /* 0x0000000000017941 */ /* 0x000fea0003800000 */
.L_x_167:
        /* <DEDUP_REMOVED lines=13> */
.L_x_170:
[----:B------:R-:W-:Y:S05]  /*7f00*/  BSYNC B1 ;  /* 0x0000000000017941 */ /* 0x000fea0003800000 */
.L_x_169:
        /* <DEDUP_REMOVED lines=10> */
.L_x_172:
[----:B------:R-:W-:Y:S05]  /*7fb0*/  BSYNC B1 ;  /* 0x0000000000017941 */ /* 0x000fea0003800000 */
.L_x_171:
        /* <DEDUP_REMOVED lines=10> */
.L_x_174:
[----:B------:R-:W-:Y:S05]  /*8060*/  BSYNC B1 ;  /* 0x0000000000017941 */ /* 0x000fea0003800000 */
.L_x_173:
        /* <DEDUP_REMOVED lines=13> */
.L_x_176:
[----:B------:R-:W-:Y:S05]  /*8140*/  BSYNC B1 ;  /* 0x0000000000017941 */ /* 0x000fea0003800000 */
.L_x_175:
        /* <DEDUP_REMOVED lines=13> */
.L_x_178:
[----:B------:R-:W-:Y:S05]  /*8220*/  BSYNC B1 ;  /* 0x0000000000017941 */ /* 0x000fea0003800000 */
.L_x_177:
        /* <DEDUP_REMOVED lines=10> */
.L_x_180:
[----:B------:R-:W-:Y:S05]  /*82d0*/  BSYNC B1 ;  /* 0x0000000000017941 */ /* 0x000fea0003800000 */
.L_x_179:
        /* <DEDUP_REMOVED lines=10> */
.L_x_182:
[----:B------:R-:W-:Y:S05]  /*8380*/  BSYNC B1 ;  /* 0x0000000000017941 */ /* 0x000fea0003800000 */
.L_x_181:
        /* <DEDUP_REMOVED lines=13> */
.L_x_184:
[----:B------:R-:W-:Y:S05]  /*8460*/  BSYNC B1 ;  /* 0x0000000000017941 */ /* 0x000fea0003800000 */
.L_x_183:
        /* <DEDUP_REMOVED lines=13> */
.L_x_186:
[----:B------:R-:W-:Y:S05]  /*8540*/  BSYNC B1 ;  /* 0x0000000000017941 */ /* 0x000fea0003800000 */
.L_x_185:
        /* <DEDUP_REMOVED lines=10> */
.L_x_188:
[----:B------:R-:W-:Y:S05]  /*85f0*/  BSYNC B1 ;  /* 0x0000000000017941 */ /* 0x000fea0003800000 */
.L_x_187:
        /* <DEDUP_REMOVED lines=10> */
.L_x_190:
[----:B------:R-:W-:Y:S05]  /*86a0*/  BSYNC B1 ;  /* 0x0000000000017941 */ /* 0x000fea0003800000 */
.L_x_189:
        /* <DEDUP_REMOVED lines=13> */
.L_x_192:
[----:B------:R-:W-:Y:S05]  /*8780*/  BSYNC B1 ;  /* 0x0000000000017941 */ /* 0x000fea0003800000 */
.L_x_191:
        /* <DEDUP_REMOVED lines=13> */
.L_x_194:
[----:B------:R-:W-:Y:S05]  /*8860*/  BSYNC B1 ;  /* 0x0000000000017941 */ /* 0x000fea0003800000 */
.L_x_193:
        /* <DEDUP_REMOVED lines=10> */
.L_x_196:
[----:B------:R-:W-:Y:S05]  /*8910*/  BSYNC B1 ;  /* 0x0000000000017941 */ /* 0x000fea0003800000 */
.L_x_195:
        /* <DEDUP_REMOVED lines=10> */
.L_x_198:
[----:B------:R-:W-:Y:S05]  /*89c0*/  BSYNC B1 ;  /* 0x0000000000017941 */ /* 0x000fea0003800000 */
.L_x_197:
        /* <DEDUP_REMOVED lines=13> */
.L_x_200:
[----:B------:R-:W-:Y:S05]  /*8aa0*/  BSYNC B1 ;  /* 0x0000000000017941 */ /* 0x000fea0003800000 */
.L_x_199:
        /* <DEDUP_REMOVED lines=13> */
.L_x_202:
[----:B------:R-:W-:Y:S05]  /*8b80*/  BSYNC B1 ;  /* 0x0000000000017941 */ /* 0x000fea0003800000 */
.L_x_201:
        /* <DEDUP_REMOVED lines=10> */
.L_x_204:
[----:B------:R-:W-:Y:S05]  /*8c30*/  BSYNC B1 ;  /* 0x0000000000017941 */ /* 0x000fea0003800000 */
.L_x_203:
        /* <DEDUP_REMOVED lines=10> */
.L_x_206:
[----:B------:R-:W-:Y:S05]  /*8ce0*/  BSYNC B1 ;  /* 0x0000000000017941 */ /* 0x000fea0003800000 */
.L_x_205:
[----:B------:R-:W3:Y:S01]  /*8cf0*/  LDL.LU R20, [R1+0x2dc] ;  /* 0x0002dc0001147983 */ /* 0x000ee20000300800 */
[----:B-----5:R-:W-:Y:S01]  /*8d00*/  HADD2.F32 R19, -RZ, R18.H0_H0 ;  /* 0x20000012ff137230 */ /* 0x020fe20000004100 */
[----:B------:R-:W-:Y:S01]  /*8d10*/  ISETP.GT.AND P3, PT, R3, 0xb0, PT ;  /* 0x000000b00300780c */ /* 0x000fe20003f64270 */
[----:B------:R-:W-:Y:S03]  /*8d20*/  BSSY B1, `(.L_x_207) ;  /* 0x0000008000017945 */ /* 0x000fe60003800000 */
[----:B------:R-:W-:-:S04]  /*8d30*/  FMUL R19, R19, R16 ;  /* 0x0000001013137220 */ /* 0x000fc80000400000 */
[----:B---3--:R-:W-:-:S05]  /*8d40*/  FFMA R19, R20, R2, R19 ;  /* 0x0000000214137223 */ /* 0x008fca0000000013 */
[----:B------:R-:W-:-:S05]  /*8d50*/  F2FP.F16.F32.PACK_AB R19, RZ, R19 ;  /* 0x00000013ff13723e */ /* 0x000fca00000000ff */
[----:B------:R3:W-:Y:S01]  /*8d60*/  @P0 STG.E.U16 desc[UR36][R6.64+0x152], R19 ;  /* 0x0001521306000986 */ /* 0x0007e2000c101524 */
[----:B------:R-:W-:-:S13]  /*8d70*/  ISETP.GT.AND P0, PT, R0, RZ, P3 ;  /* 0x000000ff0000720c */ /* 0x000fda0001f04270 */
[----:B---3--:R-:W-:Y:S05]  /*8d80*/  @!P0 BRA `(.L_x_208) ;  /* 0x0000000000048947 */ /* 0x008fea0003800000 */
[----:B------:R3:W5:Y:S02]  /*8d90*/  LDG.E.LTC128B.U16 R18, desc[UR36][R14.64+0x160] ;  /* 0x000160240e127981 */ /* 0x000764000c1e1520 */
.L_x_208:
[----:B------:R-:W-:Y:S05]  /*8da0*/  BSYNC B1 ;  /* 0x0000000000017941 */ /* 0x000fea0003800000 */
.L_x_207:
[----:B------:R-:W2:Y:S01]  /*8db0*/  LDL.LU R20, [R1+0x2e0] ;  /* 0x0002e00001147983 */ /* 0x000ea20000300800 */
[----:B-----5:R-:W-:Y:S01]  /*8dc0*/  HADD2.F32 R19, -RZ, R18.H0_H0 ;  /* 0x20000012ff137230 */ /* 0x020fe20000004100 */
[----:B------:R-:W-:Y:S01]  /*8dd0*/  ISETP.GT.AND P2, PT, R3, 0xb1, PT ;  /* 0x000000b10300780c */ /* 0x000fe20003f44270 */
[----:B------:R-:W-:Y:S03]  /*8de0*/  BSSY B1, `(.L_x_209) ;  /* 0x0000008000017945 */ /* 0x000fe60003800000 */
[----:B------:R-:W-:-:S04]  /*8df0*/  FMUL R19, R19, R16 ;  /* 0x0000001013137220 */ /* 0x000fc80000400000 */
[----:B--2---:R-:W-:-:S05]  /*8e00*/  FFMA R19, R20, R2, R19 ;  /* 0x0000000214137223 */ /* 0x004fca0000000013 */
[----:B------:R-:W-:-:S05]  /*8e10*/  F2FP.F16.F32.PACK_AB R19, RZ, R19 ;  /* 0x00000013ff13723e */ /* 0x000fca00000000ff */
[----:B------:R2:W-:Y:S01]  /*8e20*/  @P0 STG.E.U16 desc[UR36][R4.64+0x160], R19 ;  /* 0x0001601304000986 */ /* 0x0005e2000c101524 */
[----:B------:R-:W-:-:S13]  /*8e30*/  ISETP.GT.AND P0, PT, R0, RZ, P2 ;  /* 0x000000ff0000720c */ /* 0x000fda0001704270 */
[----:B--2---:R-:W-:Y:S05]  /*8e40*/  @!P0 BRA `(.L_x_210) ;  /* 0x0000000000048947 */ /* 0x004fea0003800000 */
[----:B------:R2:W5:Y:S02]  /*8e50*/  LDG.E.LTC128B.U16 R18, desc[UR36][R14.64+0x162] ;  /* 0x000162240e127981 */ /* 0x000564000c1e1520 */
.L_x_210:
[----:B------:R-:W-:Y:S05]  /*8e60*/  BSYNC B1 ;  /* 0x0000000000017941 */ /* 0x000fea0003800000 */
.L_x_209:
        /* <DEDUP_REMOVED lines=10> */
.L_x_212:
[----:B------:R-:W-:Y:S05]  /*8f10*/  BSYNC B1 ;  /* 0x0000000000017941 */ /* 0x000fea0003800000 */
.L_x_211:
        /* <DEDUP_REMOVED lines=10> */
.L_x_214:
[----:B------:R-:W-:Y:S05]  /*8fc0*/  BSYNC B1 ;  /* 0x0000000000017941 */ /* 0x000fea0003800000 */
.L_x_213:
        /* <DEDUP_REMOVED lines=11> */
.L_x_216:
[----:B------:R-:W-:Y:S05]  /*9080*/  BSYNC B1 ;  /* 0x0000000000017941 */ /* 0x000fea0003800000 */
.L_x_215:
[----:B------:R-:W2:Y:S01]  /*9090*/  LDL.LU R20, [R1+0x2f0] ;  /* 0x0002f00001147983 */ /* 0x000ea20000300800 */
[----:B-----5:R-:W-:Y:S01]  /*90a0*/  HADD2.F32 R19, -RZ, R18.H0_H0 ;  /* 0x20000012ff137230 */ /* 0x020fe20000004100 */
[----:B------:R-:W-:Y:S04]  /*90b0*/  BSSY B1, `(.L_x_217) ;  /* 0x0000009000017945 */ /* 0x000fe80003800000 */
[----:B------:R-:W-:-:S04]  /*90c0*/  FMUL R19, R19, R16 ;  /* 0x0000001013137220 */ /* 0x000fc80000400000 */
[----:B--2---:R-:W-:-:S05]  /*90d0*/  FFMA R19, R20, R2, R19 ;  /* 0x0000000214137223 */ /* 0x004fca0000000013 */
[----:B------:R-:W-:-:S05]  /*90e0*/  F2FP.F16.F32.PACK_AB R19, RZ, R19 ;  /* 0x00000013ff13723e */ /* 0x000fca00000000ff */
[----:B------:R2:W-:Y:S01]  /*90f0*/  @P0 STG.E.U16 desc[UR36][R4.64+0x170], R19 ;  /* 0x0001701304000986 */ /* 0x0005e2000c101524 */
[----:B------:R-:W-:-:S04]  /*9100*/  ISETP.GT.AND P0, PT, R3, 0xb9, PT ;  /* 0x000000b90300780c */ /* 0x000fc80003f04270 */
[----:B------:R-:W-:-:S13]  /*9110*/  ISETP.GT.AND P4, PT, R0, RZ, P0 ;  /* 0x000000ff0000720c */ /* 0x000fda0000784270 */
[----:B--2---:R-:W-:Y:S05]  /*9120*/  @!P4 BRA `(.L_x_218) ;  /* 0x000000000004c947 */ /* 0x004fea0003800000 */
[----:B------:R2:W5:Y:S02]  /*9130*/  LDG.E.LTC128B.U16 R18, desc[UR36][R14.64+0x172] ;  /* 0x000172240e127981 */ /* 0x000564000c1e1520 */
.L_x_218:
[----:B------:R-:W-:Y:S05]  /*9140*/  BSYNC B1 ;  /* 0x0000000000017941 */ /* 0x000fea0003800000 */
.L_x_217:
        /* <DEDUP_REMOVED lines=10> */
.L_x_220:
[----:B------:R-:W-:Y:S05]  /*91f0*/  BSYNC B1 ;  /* 0x0000000000017941 */ /* 0x000fea0003800000 */
.L_x_219:
[----:B------:R-:W2:Y:S01]  /*9200*/  LDL.LU R20, [R1+0x2f8] ;  /* 0x0002f80001147983 */ /* 0x000ea20000300800 */
[----:B-----5:R-:W-:Y:S01]  /*9210*/  HADD2.F32 R19, -RZ, R18.H0_H0 ;  /* 0x20000012ff137230 */ /* 0x020fe20000004100 */
[----:B------:R-:W-:Y:S01]  /*9220*/  BSSY B1, `(.L_x_221) ;  /* 0x0000009000017945 */ /* 0x000fe20003800000 */
[----:B------:R-:W-:-:S03]  /*9230*/  PRMT R216, R18, 0x7610, R216 ;  /* 0x0000761012d87816 */ /* 0x000fc600000000d8 */
[----:B------:R-:W-:-:S04]  /*9240*/  FMUL R19, R19, R16 ;  /* 0x0000001013137220 */ /* 0x000fc80000400000 */
[----:B--2---:R-:W-:-:S05]  /*9250*/  FFMA R19, R20, R2, R19 ;  /* 0x0000000214137223 */ /* 0x004fca0000000013 */
[----:B------:R-:W-:-:S05]  /*9260*/  F2FP.F16.F32.PACK_AB R19, RZ, R19 ;  /* 0x00000013ff13723e */ /* 0x000fca00000000ff */
[----:B------:R2:W-:Y:S01]  /*9270*/  @P4 STG.E.U16 desc[UR36][R6.64+0x170], R19 ;  /* 0x0001701306004986 */ /* 0x0005e2000c101524 */
[----:B------:R-:W-:-:S13]  /*9280*/  ISETP.GT.AND P4, PT, R0, 0x8, P0 ;  /* 0x000000080000780c */ /* 0x000fda0000784270 */
[----:B--2---:R-:W-:Y:S05]  /*9290*/  @!P4 BRA `(.L_x_222) ;  /* 0x000000000004c947 */ /* 0x004fea0003800000 */
[----:B------:R2:W5:Y:S02]  /*92a0*/  LDG.E.LTC128B.U16 R216, desc[UR36][R12.64+0x172] ;  /* 0x000172240cd87981 */ /* 0x000564000c1e1520 */
.L_x_222:
[----:B------:R-:W-:Y:S05]  /*92b0*/  BSYNC B1 ;  /* 0x0000000000017941 */ /* 0x000fea0003800000 */
.L_x_221:
[----:B------:R-:W3:Y:S01]  /*92c0*/  LDL.LU R19, [R1+0x2fc] ;  /* 0x0002fc0001137983 */ /* 0x000ee20000300800 */
[----:B-----5:R-:W-:Y:S01]  /*92d0*/  HADD2.F32 R18, -RZ, R216.H0_H0 ;  /* 0x200000d8ff127230 */ /* 0x020fe20000004100 */
[----:B------:R-:W-:Y:S02]  /*92e0*/  USHF.L.U64.HI UR4, UR8, 0x8, UR9 ;  /* 0x0000000808047899 */ /* 0x000fe40008010209 */
[----:B------:R-:W4:Y:S02]  /*92f0*/  LDL.LU R21, [R1] ;  /* 0x0000000001157983 */ /* 0x000f240000300800 */
[----:B------:R-:W-:-:S04]  /*9300*/  FMUL R18, R18, R16 ;  /* 0x0000001012127220 */ /* 0x000fc80000400000 */
[----:B---3--:R-:W-:-:S05]  /*9310*/  FFMA R18, R19, R2, R18 ;  /* 0x0000000213127223 */ /* 0x008fca0000000012 */
[----:B------:R-:W-:-:S05]  /*9320*/  F2FP.F16.F32.PACK_AB R18, RZ, R18 ;  /* 0x00000012ff12723e */ /* 0x000fca00000000ff */
[----:B------:R3:W-:Y:S02]  /*9330*/  @P4 STG.E.U16 desc[UR36][R6.64+0x172], R18 ;  /* 0x0001721206004986 */ /* 0x0007e4000c101524 */
[----:B---3--:R-:W-:-:S05]  /*9340*/  IMAD.U32 R18, RZ, RZ, UR8 ;  /* 0x00000008ff127e24 */ /* 0x008fca000f8e00ff */
[----:B------:R-:W-:-:S04]  /*9350*/  LEA R18, P4, R18, R4, 0x8 ;  /* 0x0000000412127211 */ /* 0x000fc800078840ff */
[----:B------:R-:W-:Y:S02]  /*9360*/  IADD3.X R19, R5, UR4, RZ, P4, !PT ;  /* 0x0000000405137c10 */ /* 0x000fe4000a7fe4ff */
[----:B------:R-:W-:-:S13]  /*9370*/  ISETP.GT.AND P4, PT, R0, 0x80, P5 ;  /* 0x000000800000780c */ /* 0x000fda0002f84270 */
[----:B------:R-:W3:Y:S01]  /*9380*/  @P4 LDG.E.LTC128B.U16 R216, desc[UR36][R226.64] ;  /* 0x00000024e2d84981 */ /* 0x000ee2000c1e1520 */
[----:B------:R-:W-:Y:S01]  /*9390*/  BSSY B1, `(.L_x_223) ;  /* 0x000000a000017945 */ /* 0x000fe20003800000 */
[----:B---3--:R-:W-:-:S05]  /*93a0*/  HADD2.F32 R20, -RZ, R216.H0_H0 ;  /* 0x200000d8ff147230 */ /* 0x008fca0000004100 */
[----:B------:R-:W-:-:S04]  /*93b0*/  FMUL R20, R20, R16 ;  /* 0x0000001014147220 */ /* 0x000fc80000400000 */
[----:B----4-:R-:W-:-:S05]  /*93c0*/  FFMA R20, R21, R2, R20 ;  /* 0x0000000215147223 */ /* 0x010fca0000000014 */
[----:B------:R-:W-:-:S05]  /*93d0*/  F2FP.F16.F32.PACK_AB R20, RZ, R20 ;  /* 0x00000014ff14723e */ /* 0x000fca00000000ff */
[----:B------:R3:W-:Y:S01]  /*93e0*/  @P4 STG.E.U16 desc[UR36][R18.64], R20 ;  /* 0x0000001412004986 */ /* 0x0007e2000c101524 */
[----:B------:R-:W-:-:S04]  /*93f0*/  LOP3.LUT P4, RZ, R17, 0x2, RZ, 0xc0, !PT ;  /* 0x0000000211ff7812 */ /* 0x000fc8000788c0ff */
[----:B------:R-:W-:-:S13]  /*9400*/  ISETP.GT.AND P4, PT, R0, 0x80, P4 ;  /* 0x000000800000780c */ /* 0x000fda0002784270 */
[----:B---3--:R-:W-:Y:S05]  /*9410*/  @!P4 BRA `(.L_x_224) ;  /* 0x000000000004c947 */ /* 0x008fea0003800000 */
[----:B------:R3:W5:Y:S02]  /*9420*/  LDG.E.LTC128B.U16 R216, desc[UR36][R10.64+0x2] ;  /* 0x000002240ad87981 */ /* 0x000764000c1e1520 */
.L_x_224:
[----:B------:R-:W-:Y:S05]  /*9430*/  BSYNC B1 ;  /* 0x0000000000017941 */ /* 0x000fea0003800000 */
.L_x_223:
[----:B------:R-:W4:Y:S01]  /*9440*/  LDL.LU R21, [R1+0x4] ;  /* 0x0000040001157983 */ /* 0x000f220000300800 */
[----:B-----5:R-:W-:Y:S01]  /*9450*/  HADD2.F32 R20, -RZ, R216.H0_H0 ;  /* 0x200000d8ff147230 */ /* 0x020fe20000004100 */
[----:B------:R-:W-:Y:S01]  /*9460*/  ISETP.GT.AND P5, PT, R0, 0x88, P5 ;  /* 0x000000880000780c */ /* 0x000fe20002fa4270 */
[----:B------:R-:W-:Y:S03]  /*9470*/  BSSY B1, `(.L_x_225) ;  /* 0x0000009000017945 */ /* 0x000fe60003800000 */
[----:B------:R-:W-:-:S04]  /*9480*/  FMUL R20, R20, R16 ;  /* 0x0000001014147220 */ /* 0x000fc80000400000 */
[----:B----4-:R-:W-:-:S05]  /*9490*/  FFMA R20, R21, R2, R20 ;  /* 0x0000000215147223 */ /* 0x010fca0000000014 */
[----:B------:R-:W-:-:S05]  /*94a0*/  F2FP.F16.F32.PACK_AB R20, RZ, R20 ;  /* 0x00000014ff14723e */ /* 0x000fca00000000ff */
[----:B------:R4:W-:Y:S02]  /*94b0*/  @P4 STG.E.U16 desc[UR36][R18.64+0x2], R20 ;  /* 0x0000021412004986 */ /* 0x0009e4000c101524 */
[----:B----4-:R-:W-:-:S05]  /*94c0*/  IADD3 R20, P4, R18, R229, RZ ;  /* 0x000000e512147210 */ /* 0x010fca0007f9e0ff */
[----:B------:R-:W-:Y:S01]  /*94d0*/  IMAD.X R21, R19, 0x1, R228, P4 ;  /* 0x0000000113157824 */ /* 0x000fe200020e06e4 */
[----:B------:R-:W-:Y:S07]  /*94e0*/  @!P5 BRA `(.L_x_226) ;  /* 0x000000000004d947 */ /* 0x000fee0003800000 */
[----:B------:R4:W5:Y:S02]  /*94f0*/  LDG.E.LTC128B.U16 R216, desc[UR36][R220.64] ;  /* 0x00000024dcd87981 */ /* 0x000964000c1e1520 */
.L_x_226:
[----:B------:R-:W-:Y:S05]  /*9500*/  BSYNC B1 ;  /* 0x0000000000017941 */ /* 0x000fea0003800000 */
.L_x_225:
[----:B------:R-:W2:Y:S01]  /*9510*/  LDL.LU R218, [R1+0x8] ;  /* 0x0000080001da7983 */ /* 0x000ea20000300800 */
[----:B-----5:R-:W-:Y:S01]  /*9520*/  HADD2.F32 R217, -RZ, R216.H0_H0 ;  /* 0x200000d8ffd97230 */ /* 0x020fe20000004100 */
[----:B------:R-:W-:Y:S01]  /*9530*/  LOP3.LUT P4, RZ, R17, 0x2, RZ, 0xc0, !PT ;  /* 0x0000000211ff7812 */ /* 0x000fe2000788c0ff */
[----:B------:R-:W-:Y:S03]  /*9540*/  BSSY B1, `(.L_x_227) ;  /* 0x0000008000017945 */ /* 0x000fe60003800000 */
[----:B------:R-:W-:Y:S01]  /*9550*/  FMUL R217, R217, R16 ;  /* 0x00000010d9d97220 */ /* 0x000fe20000400000 */
[----:B------:R-:W-:-:S03]  /*9560*/  ISETP.GT.AND P4, PT, R0, 0x88, P4 ;  /* 0x000000880000780c */ /* 0x000fc60002784270 */
[----:B--2---:R-:W-:-:S05]  /*9570*/  FFMA R217, R218, R2, R217 ;  /* 0x00000002dad97223 */ /* 0x004fca00000000d9 */
[----:B------:R-:W-:-:S05]  /*9580*/  F2FP.F16.F32.PACK_AB R217, RZ, R217 ;  /* 0x000000d9ffd9723e */ /* 0x000fca00000000ff */
[----:B------:R2:W-:Y:S01]  /*9590*/  @P5 STG.E.U16 desc[UR36][R20.64], R217 ;  /* 0x000000d914005986 */ /* 0x0005e2000c101524 */
[----:B------:R-:W-:Y:S05]  /*95a0*/  @!P4 BRA `(.L_x_228) ;  /* 0x000000000004c947 */ /* 0x000fea0003800000 */
[----:B------:R0:W5:Y:S02]  /*95b0*/  LDG.E.LTC128B.U16 R216, desc[UR36][R8.64+0x2] ;  /* 0x0000022408d87981 */ /* 0x000164000c1e1520 */
.L_x_228:
[----:B------:R-:W-:Y:S05]  /*95c0*/  BSYNC B1 ;  /* 0x0000000000017941 */ /* 0x000fea0003800000 */
.L_x_227:
[----:B------:R-:W3:Y:S01]  /*95d0*/  LDL.LU R218, [R1+0xc] ;  /* 0x00000c0001da7983 */ /* 0x000ee20000300800 */
[----:B--2--5:R-:W-:Y:S01]  /*95e0*/  HADD2.F32 R217, -RZ, R216.H0_H0 ;  /* 0x200000d8ffd97230 */ /* 0x024fe20000004100 */
[----:B------:R-:W-:Y:S01]  /*95f0*/  LOP3.LUT P5, RZ, R17, 0x4, RZ, 0xc0, !PT ;  /* 0x0000000411ff7812 */ /* 0x000fe200078ac0ff */
[----:B------:R-:W-:Y:S03]  /*9600*/  BSSY B1, `(.L_x_229) ;  /* 0x0000008000017945 */ /* 0x000fe60003800000 */
[----:B------:R-:W-:-:S04]  /*9610*/  FMUL R217, R217, R16 ;  /* 0x00000010d9d97220 */ /* 0x000fc80000400000 */
[----:B---3--:R-:W-:-:S05]  /*9620*/  FFMA R217, R218, R2, R217 ;  /* 0x00000002dad97223 */ /* 0x008fca00000000d9 */
[----:B------:R-:W-:-:S05]  /*9630*/  F2FP.F16.F32.PACK_AB R217, RZ, R217 ;  /* 0x000000d9ffd9723e */ /* 0x000fca00000000ff */
[----:B------:R2:W-:Y:S01]  /*9640*/  @P4 STG.E.U16 desc[UR36][R20.64+0x2], R217 ;  /* 0x000002d914004986 */ /* 0x0005e2000c101524 */
[----:B------:R-:W-:-:S13]  /*9650*/  ISETP.GT.AND P4, PT, R0, 0x80, P5 ;  /* 0x000000800000780c */ /* 0x000fda0002f84270 */
[----:B--2---:R-:W-:Y:S05]  /*9660*/  @!P4 BRA `(.L_x_230) ;  /* 0x000000000004c947 */ /* 0x004fea0003800000 */
[----:B------:R2:W5:Y:S02]  /*9670*/  LDG.E.LTC128B.U16 R216, desc[UR36][R10.64+0x10] ;  /* 0x000010240ad87981 */ /* 0x000564000c1e1520 */
.L_x_230:
[----:B------:R-:W-:Y:S05]  /*9680*/  BSYNC B1 ;  /* 0x0000000000017941 */ /* 0x000fea0003800000 */
.L_x_229:
[----:B------:R-:W3:Y:S01]  /*9690*/  LDL.LU R218, [R1+0x10] ;  /* 0x0000100001da7983 */ /* 0x000ee20000300800 */
[----:B-----5:R-:W-:Y:S01]  /*96a0*/  HADD2.F32 R217, -RZ, R216.H0_H0 ;  /* 0x200000d8ffd97230 */ /* 0x020fe20000004100 */
[----:B------:R-:W-:Y:S01]  /*96b0*/  LOP3.LUT P5, RZ, R17, 0x8, RZ, 0xc0, !PT ;  /* 0x0000000811ff7812 */ /* 0x000fe200078ac0ff */
[----:B------:R-:W-:Y:S03]  /*96c0*/  BSSY B1, `(.L_x_231) ;  /* 0x0000008000017945 */ /* 0x000fe60003800000 */
[----:B------:R-:W-:-:S04]  /*96d0*/  FMUL R217, R217, R16 ;  /* 0x00000010d9d97220 */ /* 0x000fc80000400000 */
[----:B---3--:R-:W-:-:S05]  /*96e0*/  FFMA R217, R218, R2, R217 ;  /* 0x00000002dad97223 */ /* 0x008fca00000000d9 */
[----:B------:R-:W-:-:S05]  /*96f0*/  F2FP.F16.F32.PACK_AB R217, RZ, R217 ;  /* 0x000000d9ffd9723e */ /* 0x000fca00000000ff */
[----:B------:R3:W-:Y:S01]  /*9700*/  @P4 STG.E.U16 desc[UR36][R18.64+0x10], R217 ;  /* 0x000010d912004986 */ /* 0x0007e2000c101524 */
[----:B------:R-:W-:-:S13]  /*9710*/  ISETP.GT.AND P4, PT, R0, 0x80, P5 ;  /* 0x000000800000780c */ /* 0x000fda0002f84270 */
[----:B---3--:R-:W-:Y:S05]  /*9720*/  @!P4 BRA `(.L_x_232) ;  /* 0x000000000004c947 */ /* 0x008fea0003800000 */
[----:B------:R3:W5:Y:S02]  /*9730*/  LDG.E.LTC128B.U16 R216, desc[UR36][R10.64+0x12] ;  /* 0x000012240ad87981 */ /* 0x000764000c1e1520 */
.L_x_232:
[----:B------:R-:W-:Y:S05]  /*9740*/  BSYNC B1 ;  /* 0x0000000000017941 */ /* 0x000fea0003800000 */
.L_x_231:
[----:B------:R-:W2:Y:S01]  /*9750*/  LDL.LU R218, [R1+0x14] ;  /* 0x0000140001da7983 */ /* 0x000ea20000300800 */
[----:B-----5:R-:W-:Y:S01]  /*9760*/  HADD2.F32 R217, -RZ, R216.H0_H0 ;  /* 0x200000d8ffd97230 */ /* 0x020fe20000004100 */
[----:B------:R-:W-:Y:S04]  /*9770*/  BSSY B1, `(.L_x_233) ;  /* 0x0000009000017945 */ /* 0x000fe80003800000 */
[----:B------:R-:W-:-:S04]  /*9780*/  FMUL R217, R217, R16 ;  /* 0x00000010d9d97220 */ /* 0x000fc80000400000 */
[----:B--2---:R-:W-:-:S05]  /*9790*/  FFMA R217, R218, R2, R217 ;  /* 0x00000002dad97223 */ /* 0x004fca00000000d9 */
[----:B------:R-:W-:-:S05]  /*97a0*/  F2FP.F16.F32.PACK_AB R217, RZ, R217 ;  /* 0x000000d9ffd9723e */ /* 0x000fca00000000ff */
[----:B------:R2:W-:Y:S01]  /*97b0*/  @P4 STG.E.U16 desc[UR36][R18.64+0x12], R217 ;  /* 0x000012d912004986 */ /* 0x0005e2000c101524 */
[----:B------:R-:W-:-:S04]  /*97c0*/  LOP3.LUT P4, RZ, R17, 0x4, RZ, 0xc0, !PT ;  /* 0x0000000411ff7812 */ /* 0x000fc8000788c0ff */
[----:B------:R-:W-:-:S13]  /*97d0*/  ISETP.GT.AND P4, PT, R0, 0x88, P4 ;  /* 0x000000880000780c */ /* 0x000fda0002784270 */
[----:B--2---:R-:W-:Y:S05]  /*97e0*/  @!P4 BRA `(.L_x_234) ;  /* 0x000000000004c947 */ /* 0x004fea0003800000 */
[----:B------:R2:W5:Y:S02]  /*97f0*/  LDG.E.LTC128B.U16 R216, desc[UR36][R8.64+0x10] ;  /* 0x0000102408d87981 */ /* 0x000564000c1e1520 */
.L_x_234:
[----:B------:R-:W-:Y:S05]  /*9800*/  BSYNC B1 ;  /* 0x0000000000017941 */ /* 0x000fea0003800000 */
.L_x_233:
        /* <DEDUP_REMOVED lines=10> */
.L_x_236:
[----:B------:R-:W-:Y:S05]  /*98b0*/  BSYNC B1 ;  /* 0x0000000000017941 */ /* 0x000fea0003800000 */
.L_x_235:
[----:B------:R-:W2:Y:S01]  /*98c0*/  LDL.LU R218, [R1+0x1c] ;  /* 0x00001c0001da7983 */ /* 0x000ea20000300800 */
[----:B-----5:R-:W-:Y:S01]  /*98d0*/  HADD2.F32 R217, -RZ, R216.H0_H0 ;  /* 0x200000d8ffd97230 */ /* 0x020fe20000004100 */
[----:B------:R-:W-:Y:S01]  /*98e0*/  LOP3.LUT P5, RZ, R17, 0x10, RZ, 0xc0, !PT ;  /* 0x0000001011ff7812 */ /* 0x000fe200078ac0ff */
[----:B------:R-:W-:Y:S03]  /*98f0*/  BSSY B1, `(.L_x_237) ;  /* 0x0000008000017945 */ /* 0x000fe60003800000 */
[----:B------:R-:W-:-:S04]  /*9900*/  FMUL R217, R217, R16 ;  /* 0x00000010d9d97220 */ /* 0x000fc80000400000 */
[----:B--2---:R-:W-:-:S05]  /*9910*/  FFMA R217, R218, R2, R217 ;  /* 0x00000002dad97223 */ /* 0x004fca00000000d9 */
[----:B------:R-:W-:-:S05]  /*9920*/  F2FP.F16.F32.PACK_AB R217, RZ, R217 ;  /* 0x000000d9ffd9723e */ /* 0x000fca00000000ff */
[----:B------:R2:W-:Y:S01]  /*9930*/  @P4 STG.E.U16 desc[UR36][R20.64+0x12], R217 ;  /* 0x000012d914004986 */ /* 0x0005e2000c101524 */
[----:B------:R-:W-:-:S13]  /*9940*/  ISETP.GT.AND P4, PT, R0, 0x80, P5 ;  /* 0x000000800000780c */ /* 0x000fda0002f84270 */
[----:B--2---:R-:W-:Y:S05]  /*9950*/  @!P4 BRA `(.L_x_238) ;  /* 0x000000000004c947 */ /* 0x004fea0003800000 */
[----:B------:R2:W5:Y:S02]  /*9960*/  LDG.E.LTC128B.U16 R216, desc[UR36][R10.64+0x20] ;  /* 0x000020240ad87981 */ /* 0x000564000c1e1520 */
.L_x_238:
[----:B------:R-:W-:Y:S05]  /*9970*/  BSYNC B1 ;  /* 0x0000000000017941 */ /* 0x000fea0003800000 */
.L_x_237:
        /* <DEDUP_REMOVED lines=11> */
.L_x_240:
[----:B------:R-:W-:Y:S05]  /*9a30*/  BSYNC B1 ;  /* 0x0000000000017941 */ /* 0x000fea0003800000 */
.L_x_239:
        /* <DEDUP_REMOVED lines=11> */
.L_x_242:
[----:B------:R-:W-:Y:S05]  /*9af0*/  BSYNC B1 ;  /* 0x0000000000017941 */ /* 0x000fea0003800000 */
.L_x_241:
        /* <DEDUP_REMOVED lines=10> */
.L_x_244:
[----:B------:R-:W-:Y:S05]  /*9ba0*/  BSYNC B1 ;  /* 0x0000000000017941 */ /* 0x000fea0003800000 */
.L_x_243:
        /* <DEDUP_REMOVED lines=11> */
.L_x_246:
[----:B------:R-:W-:Y:S05]  /*9c60*/  BSYNC B1 ;  /* 0x0000000000017941 */ /* 0x000fea0003800000 */
.L_x_245:
        /* <DEDUP_REMOVED lines=11> */
.L_x_248:
[----:B------:R-:W-:Y:S05]  /*9d20*/  BSYNC B1 ;  /* 0x0000000000017941 */ /* 0x000fea0003800000 */
.L_x_247:
        /* <DEDUP_REMOVED lines=11> */
.L_x_250:
[----:B------:R-:W-:Y:S05]  /*9de0*/  BSYNC B1 ;  /* 0x0000000000017941 */ /* 0x000fea0003800000 */
.L_x_249:
        /* <DEDUP_REMOVED lines=10> */
.L_x_252:
[----:B------:R-:W-:Y:S05]  /*9e90*/  BSYNC B1 ;  /* 0x0000000000017941 */ /* 0x000fea0003800000 */
.L_x_251:
        /* <DEDUP_REMOVED lines=11> */
.L_x_254:
[----:B------:R-:W-:Y:S05]  /*9f50*/  BSYNC B1 ;  /* 0x0000000000017941 */ /* 0x000fea0003800000 */
.L_x_253:
        /* <DEDUP_REMOVED lines=11> */
.L_x_256:
[----:B------:R-:W-:Y:S05]  /*a010*/  BSYNC B1 ;  /* 0x0000000000017941 */ /* 0x000fea0003800000 */
.L_x_255:
        /* <DEDUP_REMOVED lines=11> */
.L_x_258:
[----:B------:R-:W-:Y:S05]  /*a0d0*/  BSYNC B1 ;  /* 0x0000000000017941 */ /* 0x000fea0003800000 */
.L_x_257:
        /* <DEDUP_REMOVED lines=10> */
.L_x_260:
[----:B------:R-:W-:Y:S05]  /*a180*/  BSYNC B1 ;  /* 0x0000000000017941 */ /* 0x000fea0003800000 */
.L_x_259:
        /* <DEDUP_REMOVED lines=11> */
.L_x_262:
[----:B------:R-:W-:Y:S05]  /*a240*/  BSYNC B1 ;  /* 0x0000000000017941 */ /* 0x000fea0003800000 */
.L_x_261:
        /* <DEDUP_REMOVED lines=11> */
.L_x_264:
[----:B------:R-:W-:Y:S05]  /*a300*/  BSYNC B1 ;  /* 0x0000000000017941 */ /* 0x000fea0003800000 */
.L_x_263:
        /* <DEDUP_REMOVED lines=11> */
.L_x_266:
[----:B------:R-:W-:Y:S05]  /*a3c0*/  BSYNC B1 ;  /* 0x0000000000017941 */ /* 0x000fea0003800000 */
.L_x_265:
        /* <DEDUP_REMOVED lines=10> */
.L_x_268:
[----:B------:R-:W-:Y:S05]  /*a470*/  BSYNC B1 ;  /* 0x0000000000017941 */ /* 0x000fea0003800000 */
.L_x_267:
        /* <DEDUP_REMOVED lines=11> */
.L_x_270:
[----:B------:R-:W-:Y:S05]  /*a530*/  BSYNC B1 ;  /* 0x0000000000017941 */ /* 0x000fea0003800000 */
.L_x_269:
        /* <DEDUP_REMOVED lines=11> */
.L_x_272:
[----:B------:R-:W-:Y:S05]  /*a5f0*/  BSYNC B1 ;  /* 0x0000000000017941 */ /* 0x000fea0003800000 */
.L_x_271:
        /* <DEDUP_REMOVED lines=11> */
.L_x_274:
[----:B------:R-:W-:Y:S05]  /*a6b0*/  BSYNC B1 ;  /* 0x0000000000017941 */ /* 0x000fea0003800000 */
.L_x_273:
        /* <DEDUP_REMOVED lines=10> */
.L_x_276:
[----:B------:R-:W-:Y:S05]  /*a760*/  BSYNC B1 ;  /* 0x0000000000017941 */ /* 0x000fea0003800000 */
.L_x_275:
        /* <DEDUP_REMOVED lines=11> */
.L_x_278:
[----:B------:R-:W-:Y:S05]  /*a820*/  BSYNC B1 ;  /* 0x0000000000017941 */ /* 0x000fea0003800000 */
.L_x_277:
        /* <DEDUP_REMOVED lines=11> */
.L_x_280:
[----:B------:R-:W-:Y:S05]  /*a8e0*/  BSYNC B1 ;  /* 0x0000000000017941 */ /* 0x000fea0003800000 */
.L_x_279:
        /* <DEDUP_REMOVED lines=11> */
.L_x_282:
[----:B------:R-:W-:Y:S05]  /*a9a0*/  BSYNC B1 ;  /* 0x0000000000017941 */ /* 0x000fea0003800000 */
.L_x_281:
        /* <DEDUP_REMOVED lines=10> */
.L_x_284:
[----:B------:R-:W-:Y:S05]  /*aa50*/  BSYNC B1 ;  /* 0x0000000000017941 */ /* 0x000fea0003800000 */
.L_x_283:
        /* <DEDUP_REMOVED lines=11> */
.L_x_286:
[----:B------:R-:W-:Y:S05]  /*ab10*/  BSYNC B1 ;  /* 0x0000000000017941 */ /* 0x000fea0003800000 */
.L_x_285:
        /* <DEDUP_REMOVED lines=11> */
.L_x_288:
[----:B------:R-:W-:Y:S05]  /*abd0*/  BSYNC B1 ;  /* 0x0000000000017941 */ /* 0x000fea0003800000 */
.L_x_287:
        /* <DEDUP_REMOVED lines=11> */
.L_x_290:
[----:B------:R-:W-:Y:S05]  /*ac90*/  BSYNC B1 ;  /* 0x0000000000017941 */ /* 0x000fea0003800000 */
.L_x_289:
        /* <DEDUP_REMOVED lines=10> */
.L_x_292:
[----:B------:R-:W-:Y:S05]  /*ad40*/  BSYNC B1 ;  /* 0x0000000000017941 */ /* 0x000fea0003800000 */
.L_x_291:
        /* <DEDUP_REMOVED lines=11> */
.L_x_294:
[----:B------:R-:W-:Y:S05]  /*ae00*/  BSYNC B1 ;  /* 0x0000000000017941 */ /* 0x000fea0003800000 */
.L_x_293:
        /* <DEDUP_REMOVED lines=11> */
.L_x_296:
[----:B------:R-:W-:Y:S05]  /*aec0*/  BSYNC B1 ;  /* 0x0000000000017941 */ /* 0x000fea0003800000 */
.L_x_295:
        /* <DEDUP_REMOVED lines=11> */
.L_x_298:
[----:B------:R-:W-:Y:S05]  /*af80*/  BSYNC B1 ;  /* 0x0000000000017941 */ /* 0x000fea0003800000 */
.L_x_297:
        /* <DEDUP_REMOVED lines=10> */
.L_x_300:
[----:B------:R-:W-:Y:S05]  /*b030*/  BSYNC B1 ;  /* 0x0000000000017941 */ /* 0x000fea0003800000 */
.L_x_299:
        /* <DEDUP_REMOVED lines=11> */
.L_x_302:
[----:B------:R-:W-:Y:S05]  /*b0f0*/  BSYNC B1 ;  /* 0x0000000000017941 */ /* 0x000fea0003800000 */
.L_x_301:
        /* <DEDUP_REMOVED lines=11> */
.L_x_304:
[----:B------:R-:W-:Y:S05]  /*b1b0*/  BSYNC B1 ;  /* 0x0000000000017941 */ /* 0x000fea0003800000 */
.L_x_303:
        /* <DEDUP_REMOVED lines=11> */
.L_x_306:
[----:B------:R-:W-:Y:S05]  /*b270*/  BSYNC B1 ;  /* 0x0000000000017941 */ /* 0x000fea0003800000 */
.L_x_305:
        /* <DEDUP_REMOVED lines=10> */
.L_x_308:
[----:B------:R-:W-:Y:S05]  /*b320*/  BSYNC B1 ;  /* 0x0000000000017941 */ /* 0x000fea0003800000 */
.L_x_307:
        /* <DEDUP_REMOVED lines=11> */
.L_x_310:
[----:B------:R-:W-:Y:S05]  /*b3e0*/  BSYNC B1 ;  /* 0x0000000000017941 */ /* 0x000fea0003800000 */
.L_x_309:
        /* <DEDUP_REMOVED lines=11> */
.L_x_312:
[----:B------:R-:W-:Y:S05]  /*b4a0*/  BSYNC B1 ;  /* 0x0000000000017941 */ /* 0x000fea0003800000 */
.L_x_311:
        /* <DEDUP_REMOVED lines=11> */
.L_x_314:
[----:B------:R-:W-:Y:S05]  /*b560*/  BSYNC B1 ;  /* 0x0000000000017941 */ /* 0x000fea0003800000 */
.L_x_313:
        /* <DEDUP_REMOVED lines=10> */
.L_x_316:
[----:B------:R-:W-:Y:S05]  /*b610*/  BSYNC B1 ;  /* 0x0000000000017941 */ /* 0x000fea0003800000 */
.L_x_315:
        /* <DEDUP_REMOVED lines=11> */
.L_x_318:
[----:B------:R-:W-:Y:S05]  /*b6d0*/  BSYNC B1 ;  /* 0x0000000000017941 */ /* 0x000fea0003800000 */
.L_x_317:
        /* <DEDUP_REMOVED lines=11> */
.L_x_320:
[----:B------:R-:W-:Y:S05]  /*b790*/  BSYNC B1 ;  /* 0x0000000000017941 */ /* 0x000fea0003800000 */
.L_x_319:
        /* <DEDUP_REMOVED lines=11> */
.L_x_322:
[----:B------:R-:W-:Y:S05]  /*b850*/  BSYNC B1 ;  /* 0x0000000000017941 */ /* 0x000fea0003800000 */
.L_x_321:
        /* <DEDUP_REMOVED lines=10> */
.L_x_324:
[----:B------:R-:W-:Y:S05]  /*b900*/  BSYNC B1 ;  /* 0x0000000000017941 */ /* 0x000fea0003800000 */
.L_x_323:
        /* <DEDUP_REMOVED lines=11> */
.L_x_326:
[----:B------:R-:W-:Y:S05]  /*b9c0*/  BSYNC B1 ;  /* 0x0000000000017941 */ /* 0x000fea0003800000 */
.L_x_325:
        /* <DEDUP_REMOVED lines=11> */
.L_x_328:
[----:B------:R-:W-:Y:S05]  /*ba80*/  BSYNC B1 ;  /* 0x0000000000017941 */ /* 0x000fea0003800000 */
.L_x_327:
        /* <DEDUP_REMOVED lines=11> */
.L_x_330:
[----:B------:R-:W-:Y:S05]  /*bb40*/  BSYNC B1 ;  /* 0x0000000000017941 */ /* 0x000fea0003800000 */
.L_x_329:
        /* <DEDUP_REMOVED lines=10> */
.L_x_332:
[----:B------:R-:W-:Y:S05]  /*bbf0*/  BSYNC B1 ;  /* 0x0000000000017941 */ /* 0x000fea0003800000 */
.L_x_331:
        /* <DEDUP_REMOVED lines=11> */
.L_x_334:
[----:B------:R-:W-:Y:S05]  /*bcb0*/  BSYNC B1 ;  /* 0x0000000000017941 */ /* 0x000fea0003800000 */
.L_x_333:
        /* <DEDUP_REMOVED lines=11> */
.L_x_336:
[----:B------:R-:W-:Y:S05]  /*bd70*/  BSYNC B1 ;  /* 0x0000000000017941 */ /* 0x000fea0003800000 */
.L_x_335:
        /* <DEDUP_REMOVED lines=11> */
.L_x_338:
[----:B------:R-:W-:Y:S05]  /*be30*/  BSYNC B1 ;  /* 0x0000000000017941 */ /* 0x000fea0003800000 */
.L_x_337:
        /* <DEDUP_REMOVED lines=10> */
.L_x_340:
[----:B------:R-:W-:Y:S05]  /*bee0*/  BSYNC B1 ;  /* 0x0000000000017941 */ /* 0x000fea0003800000 */
.L_x_339:
        /* <DEDUP_REMOVED lines=11> */
.L_x_342:
[----:B------:R-:W-:Y:S05]  /*bfa0*/  BSYNC B1 ;  /* 0x0000000000017941 */ /* 0x000fea0003800000 */
.L_x_341:
        /* <DEDUP_REMOVED lines=11> */
.L_x_344:
[----:B------:R-:W-:Y:S05]  /*c060*/  BSYNC B1 ;  /* 0x0000000000017941 */ /* 0x000fea0003800000 */
.L_x_343:
        /* <DEDUP_REMOVED lines=11> */
.L_x_346:
[----:B------:R-:W-:Y:S05]  /*c120*/  BSYNC B1 ;  /* 0x0000000000017941 */ /* 0x000fea0003800000 */
.L_x_345:
        /* <DEDUP_REMOVED lines=10> */
.L_x_348:
[----:B------:R-:W-:Y:S05]  /*c1d0*/  BSYNC B1 ;  /* 0x0000000000017941 */ /* 0x000fea0003800000 */
.L_x_347:
        /* <DEDUP_REMOVED lines=11> */
.L_x_350:
[----:B------:R-:W-:Y:S05]  /*c290*/  BSYNC B1 ;  /* 0x0000000000017941 */ /* 0x000fea0003800000 */
.L_x_349:
        /* <DEDUP_REMOVED lines=11> */
.L_x_352:
[----:B------:R-:W-:Y:S05]  /*c350*/  BSYNC B1 ;  /* 0x0000000000017941 */ /* 0x000fea0003800000 */
.L_x_351:
        /* <DEDUP_REMOVED lines=11> */
.L_x_354:
[----:B------:R-:W-:Y:S05]  /*c410*/  BSYNC B1 ;  /* 0x0000000000017941 */ /* 0x000fea0003800000 */
.L_x_353:
        /* <DEDUP_REMOVED lines=10> */
.L_x_356:
[----:B------:R-:W-:Y:S05]  /*c4c0*/  BSYNC B1 ;  /* 0x0000000000017941 */ /* 0x000fea0003800000 */
.L_x_355:
        /* <DEDUP_REMOVED lines=11> */
.L_x_358:
[----:B------:R-:W-:Y:S05]  /*c580*/  BSYNC B1 ;  /* 0x0000000000017941 */ /* 0x000fea0003800000 */
.L_x_357:
        /* <DEDUP_REMOVED lines=11> */
.L_x_360:
[----:B------:R-:W-:Y:S05]  /*c640*/  BSYNC B1 ;  /* 0x0000000000017941 */ /* 0x000fea0003800000 */
.L_x_359:
        /* <DEDUP_REMOVED lines=11> */
.L_x_362:
[----:B------:R-:W-:Y:S05]  /*c700*/  BSYNC B1 ;  /* 0x0000000000017941 */ /* 0x000fea0003800000 */
.L_x_361:
        /* <DEDUP_REMOVED lines=10> */
.L_x_364:
[----:B------:R-:W-:Y:S05]  /*c7b0*/  BSYNC B1 ;  /* 0x0000000000017941 */ /* 0x000fea0003800000 */
.L_x_363:
        /* <DEDUP_REMOVED lines=11> */
.L_x_366:
[----:B------:R-:W-:Y:S05]  /*c870*/  BSYNC B1 ;  /* 0x0000000000017941 */ /* 0x000fea0003800000 */
.L_x_365:
        /* <DEDUP_REMOVED lines=11> */
.L_x_368:
[----:B------:R-:W-:Y:S05]  /*c930*/  BSYNC B1 ;  /* 0x0000000000017941 */ /* 0x000fea0003800000 */
.L_x_367:
        /* <DEDUP_REMOVED lines=11> */
.L_x_370:
[----:B------:R-:W-:Y:S05]  /*c9f0*/  BSYNC B1 ;  /* 0x0000000000017941 */ /* 0x000fea0003800000 */
.L_x_369:
        /* <DEDUP_REMOVED lines=10> */
.L_x_372:
[----:B------:R-:W-:Y:S05]  /*caa0*/  BSYNC B1 ;  /* 0x0000000000017941 */ /* 0x000fea0003800000 */
.L_x_371:
        /* <DEDUP_REMOVED lines=11> */
.L_x_374:
[----:B------:R-:W-:Y:S05]  /*cb60*/  BSYNC B1 ;  /* 0x0000000000017941 */ /* 0x000fea0003800000 */
.L_x_373:
        /* <DEDUP_REMOVED lines=11> */
.L_x_376:
[----:B------:R-:W-:Y:S05]  /*cc20*/  BSYNC B1 ;  /* 0x0000000000017941 */ /* 0x000fea0003800000 */
.L_x_375:
        /* <DEDUP_REMOVED lines=11> */
.L_x_378:
[----:B------:R-:W-:Y:S05]  /*cce0*/  BSYNC B1 ;  /* 0x0000000000017941 */ /* 0x000fea0003800000 */
.L_x_377:
        /* <DEDUP_REMOVED lines=10> */
.L_x_380:
[----:B------:R-:W-:Y:S05]  /*cd90*/  BSYNC B1 ;  /* 0x0000000000017941 */ /* 0x000fea0003800000 */
.L_x_379:
        /* <DEDUP_REMOVED lines=11> */
.L_x_382:
[----:B------:R-:W-:Y:S05]  /*ce50*/  BSYNC B1 ;  /* 0x0000000000017941 */ /* 0x000fea0003800000 */
.L_x_381:
        /* <DEDUP_REMOVED lines=11> */
.L_x_384:
[----:B------:R-:W-:Y:S05]  /*cf10*/  BSYNC B1 ;  /* 0x0000000000017941 */ /* 0x000fea0003800000 */
.L_x_383:
        /* <DEDUP_REMOVED lines=11> */
.L_x_386:
[----:B------:R-:W-:Y:S05]  /*cfd0*/  BSYNC B1 ;  /* 0x0000000000017941 */ /* 0x000fea0003800000 */
.L_x_385:
        /* <DEDUP_REMOVED lines=10> */
.L_x_388:
[----:B------:R-:W-:Y:S05]  /*d080*/  BSYNC B1 ;  /* 0x0000000000017941 */ /* 0x000fea0003800000 */
.L_x_387:
        /* <DEDUP_REMOVED lines=11> */
.L_x_390:
[----:B------:R-:W-:Y:S05]  /*d140*/  BSYNC B1 ;  /* 0x0000000000017941 */ /* 0x000fea0003800000 */
.L_x_389:
        /* <DEDUP_REMOVED lines=10> */
.L_x_392:
[----:B------:R-:W-:Y:S05]  /*d1f0*/  BSYNC B1 ;  /* 0x0000000000017941 */ /* 0x000fea0003800000 */
.L_x_391:
[----:B------:R-:W2:Y:S01]  /*d200*/  LDL.LU R218, [R1+0x154] ;  /* 0x0001540001da7983 */ /* 0x000ea20000300800 */
[----:B-----5:R-:W-:Y:S01]  /*d210*/  HADD2.F32 R217, -RZ, R216.H0_H0 ;  /* 0x200000d8ffd97230 */ /* 0x020fe20000004100 */
        /* <DEDUP_REMOVED lines=8> */
.L_x_394:
[----:B------:R-:W-:Y:S05]  /*d2a0*/  BSYNC B1 ;  /* 0x0000000000017941 */ /* 0x000fea0003800000 */
.L_x_393:
[----:B------:R-:W3:Y:S01]  /*d2b0*/  LDL.LU R218, [R1+0x158] ;  /* 0x0001580001da7983 */ /* 0x000ee20000300800 */
[----:B--2--5:R-:W-:Y:S01]  /*d2c0*/  HADD2.F32 R217, -RZ, R216.H0_H0 ;  /* 0x200000d8ffd97230 */ /* 0x024fe20000004100 */
        /* <DEDUP_REMOVED lines=8> */
.L_x_396:
[----:B------:R-:W-:Y:S05]  /*d350*/  BSYNC B1 ;  /* 0x0000000000017941 */ /* 0x000fea0003800000 */
.L_x_395:
[----:B------:R-:W4:Y:S01]  /*d360*/  LDL.LU R218, [R1+0x15c] ;  /* 0x00015c0001da7983 */ /* 0x000f220000300800 */
[----:B--2--5:R-:W-:Y:S01]  /*d370*/  HADD2.F32 R217, -RZ, R216.H0_H0 ;  /* 0x200000d8ffd97230 */ /* 0x024fe20000004100 */
[----:B------:R-:W-:Y:S01]  /*d380*/  ISETP.GT.AND P5, PT, R0, 0x80, P3 ;  /* 0x000000800000780c */ /* 0x000fe20001fa4270 */
[----:B------:R-:W-:Y:S03]  /*d390*/  BSSY B1, `(.L_x_397) ;  /* 0x0000007000017945 */ /* 0x000fe60003800000 */
[----:B------:R-:W-:-:S04]  /*d3a0*/  FMUL R217, R217, R16 ;  /* 0x00000010d9d97220 */ /* 0x000fc80000400000 */
[----:B----4-:R-:W-:-:S05]  /*d3b0*/  FFMA R217, R218, R2, R217 ;  /* 0x00000002dad97223 */ /* 0x010fca00000000d9 */
[----:B------:R-:W-:-:S05]  /*d3c0*/  F2FP.F16.F32.PACK_AB R217, RZ, R217 ;  /* 0x000000d9ffd9723e */ /* 0x000fca00000000ff */
[----:B------:R2:W-:Y:S01]  /*d3d0*/  @P4 STG.E.U16 desc[UR36][R20.64+0x152], R217 ;  /* 0x000152d914004986 */ /* 0x0005e2000c101524 */
[----:B------:R-:W-:Y:S05]  /*d3e0*/  @!P5 BRA `(.L_x_398) ;  /* 0x000000000004d947 */ /* 0x000fea0003800000 */
[----:B------:R4:W5:Y:S02]  /*d3f0*/  LDG.E.LTC128B.U16 R216, desc[UR36][R10.64+0x160] ;  /* 0x000160240ad87981 */ /* 0x000964000c1e1520 */
.L_x_398:
[----:B------:R-:W-:Y:S05]  /*d400*/  BSYNC B1 ;  /* 0x0000000000017941 */ /* 0x000fea0003800000 */
.L_x_397:
        /* <DEDUP_REMOVED lines=10> */
.L_x_400:
[----:B------:R-:W-:Y:S05]  /*d4b0*/  BSYNC B1 ;  /* 0x0000000000017941 */ /* 0x000fea0003800000 */
.L_x_399:
        /* <DEDUP_REMOVED lines=10> */
.L_x_402:
[----:B------:R-:W-:Y:S05]  /*d560*/  BSYNC B1 ;  /* 0x0000000000017941 */ /* 0x000fea0003800000 */
.L_x_401:
        /* <DEDUP_REMOVED lines=10> */
.L_x_404:
[----:B------:R-:W-:Y:S05]  /*d610*/  BSYNC B1 ;  /* 0x0000000000017941 */ /* 0x000fea0003800000 */
.L_x_403:
        /* <DEDUP_REMOVED lines=10> */
.L_x_406:
[----:B------:R-:W-:Y:S05]  /*d6c0*/  BSYNC B1 ;  /* 0x0000000000017941 */ /* 0x000fea0003800000 */
.L_x_405:
        /* <DEDUP_REMOVED lines=10> */
.L_x_408:
[----:B------:R-:W-:Y:S05]  /*d770*/  BSYNC B1 ;  /* 0x0000000000017941 */ /* 0x000fea0003800000 */
.L_x_407:
        /* <DEDUP_REMOVED lines=10> */
.L_x_410:
[----:B------:R-:W-:Y:S05]  /*d820*/  BSYNC B1 ;  /* 0x0000000000017941 */ /* 0x000fea0003800000 */
.L_x_409:
        /* <DEDUP_REMOVED lines=10> */
.L_x_412:
[----:B------:R-:W-:Y:S05]  /*d8d0*/  BSYNC B1 ;  /* 0x0000000000017941 */ /* 0x000fea0003800000 */
.L_x_411:
[----:B------:R-:W4:Y:S01]  /*d8e0*/  LDL.LU R218, [R1+0x17c] ;  /* 0x00017c0001da7983 */ /* 0x000f220000300800 */
[----:B--2--5:R-:W-:Y:S01]  /*d8f0*/  HADD2.F32 R217, -RZ, R216.H0_H0 ;  /* 0x200000d8ffd97230 */ /* 0x024fe20000004100 */
        /* <DEDUP_REMOVED lines=11> */
.L_x_414:
[----:B------:R-:W-:Y:S05]  /*d9b0*/  BSYNC B1 ;  /* 0x0000000000017941 */ /* 0x000fea0003800000 */
.L_x_413:
[----:B--2--5:R-:W-:Y:S01]  /*d9c0*/  HADD2.F32 R21, -RZ, R216.H0_H0 ;  /* 0x200000d8ff157230 */ /* 0x024fe20000004100 */
[----:B------:R-:W-:Y:S01]  /*d9d0*/  ISETP.GT.AND P2, PT, R3, 0xc1, PT ;  /* 0x000000c10300780c */ /* 0x000fe20003f44270 */
[----:B------:R-:W-:Y:S01]  /*d9e0*/  BSSY B1, `(.L_x_415) ;  /* 0x000000a000017945 */ /* 0x000fe20003800000 */
[----:B------:R-:W-:Y:S02]  /*d9f0*/  LOP3.LUT R17, R17, 0xfffffffd, RZ, 0xc0, !PT ;  /* 0xfffffffd11117812 */ /* 0x000fe400078ec0ff */
[----:B------:R-:W-:Y:S01]  /*da00*/  FMUL R21, R21, R16 ;  /* 0x0000001015157220 */ /* 0x000fe20000400000 */
[----:B------:R-:W-:-:S03]  /*da10*/  ISETP.GT.AND P0, PT, R0, RZ, P2 ;  /* 0x000000ff0000720c */ /* 0x000fc60001704270 */
[----:B------:R-:W-:-:S05]  /*da20*/  FFMA R21, R120, R2, R21 ;  /* 0x0000000278157223 */ /* 0x000fca0000000015 */
[----:B------:R-:W-:Y:S02]  /*da30*/  F2FP.F16.F32.PACK_AB R21, RZ, R21 ;  /* 0x00000015ff15723e */ /* 0x000fe400000000ff */
[----:B------:R-:W-:-:S03]  /*da40*/  @P2 LOP3.LUT R17, R17, 0x2, RZ, 0xfc, !PT ;  /* 0x0000000211112812 */ /* 0x000fc600078efcff */
[----:B------:R2:W-:Y:S01]  /*da50*/  @P1 STG.E.U16 desc[UR36][R4.64+0x180], R21 ;  /* 0x0001801504001986 */ /* 0x0005e2000c101524 */
[----:B------:R-:W-:Y:S05]  /*da60*/  @!P0 BRA `(.L_x_416) ;  /* 0x0000000000048947 */ /* 0x000fea0003800000 */
[----:B------:R0:W5:Y:S02]  /*da70*/  LDG.E.LTC128B.U16 R216, desc[UR36][R14.64+0x182] ;  /* 0x000182240ed87981 */ /* 0x000164000c1e1520 */
.L_x_416:
[----:B------:R-:W-:Y:S05]  /*da80*/  BSYNC B1 ;  /* 0x0000000000017941 */ /* 0x000fea0003800000 */
.L_x_415:
[----:B--2--5:R-:W-:Y:S01]  /*da90*/  HADD2.F32 R21, -RZ, R216.H0_H0 ;  /* 0x200000d8ff157230 */ /* 0x024fe20000004100 */
[----:B------:R-:W-:Y:S01]  /*daa0*/  ISETP.GT.AND P1, PT, R0, 0x8, P3 ;  /* 0x000000080000780c */ /* 0x000fe20001f24270 */
[----:B------:R-:W-:Y:S03]  /*dab0*/  BSSY B1, `(.L_x_417) ;  /* 0x0000007000017945 */ /* 0x000fe60003800000 */
[----:B------:R-:W-:-:S04]  /*dac0*/  FMUL R20, R21, R16 ;  /* 0x0000001015147220 */ /* 0x000fc80000400000 */
[----:B------:R-:W-:-:S05]  /*dad0*/  FFMA R20, R121, R2, R20 ;  /* 0x0000000279147223 */ /* 0x000fca0000000014 */
[----:B------:R-:W-:-:S05]  /*dae0*/  F2FP.F16.F32.PACK_AB R20, RZ, R20 ;  /* 0x00000014ff14723e */ /* 0x000fca00000000ff */
[----:B------:R2:W-:Y:S01]  /*daf0*/  @P0 STG.E.U16 desc[UR36][R4.64+0x182], R20 ;  /* 0x0001821404000986 */ /* 0x0005e2000c101524 */
[----:B------:R-:W-:Y:S05]  /*db00*/  @!P1 BRA `(.L_x_418) ;  /* 0x0000000000049947 */ /* 0x000fea0003800000 */
[----:B------:R0:W5:Y:S02]  /*db10*/  LDG.E.LTC128B.U16 R216, desc[UR36][R12.64+0x180] ;  /* 0x000180240cd87981 */ /* 0x000164000c1e1520 */
.L_x_418:
[----:B------:R-:W-:Y:S05]  /*db20*/  BSYNC B1 ;  /* 0x0000000000017941 */ /* 0x000fea0003800000 */
.L_x_417:
[----:B-----5:R-:W-:Y:S01]  /*db30*/  HADD2.F32 R21, -RZ, R216.H0_H0 ;  /* 0x200000d8ff157230 */ /* 0x020fe20000004100 */
        /* <DEDUP_REMOVED lines=8> */
.L_x_420:
[----:B------:R-:W-:Y:S05]  /*dbc0*/  BSYNC B1 ;  /* 0x0000000000017941 */ /* 0x000fea0003800000 */
.L_x_419:
[----:B0----5:R-:W-:Y:S01]  /*dbd0*/  HADD2.F32 R21, -RZ, R216.H0_H0 ;  /* 0x200000d8ff157230 */ /* 0x021fe20000004100 */
[----:B------:R-:W-:Y:S01]  /*dbe0*/  ISETP.GT.AND P2, PT, R3, 0xc8, PT ;  /* 0x000000c80300780c */ /* 0x000fe20003f44270 */
[----:B------:R-:W-:Y:S01]  /*dbf0*/  BSSY B1, `(.L_x_421) ;  /* 0x000000a000017945 */ /* 0x000fe20003800000 */
[----:B------:R-:W-:Y:S02]  /*dc00*/  LOP3.LUT R17, R17, 0xfffffffb, RZ, 0xc0, !PT ;  /* 0xfffffffb11117812 */ /* 0x000fe400078ec0ff */
[----:B--2---:R-:W-:Y:S01]  /*dc10*/  FMUL R20, R21, R16 ;  /* 0x0000001015147220 */ /* 0x004fe20000400000 */
[----:B------:R-:W-:-:S03]  /*dc20*/  ISETP.GT.AND P1, PT, R0, RZ, P2 ;  /* 0x000000ff0000720c */ /* 0x000fc60001724270 */
[----:B------:R-:W-:-:S05]  /*dc30*/  FFMA R20, R123, R2, R20 ;  /* 0x000000027b147223 */ /* 0x000fca0000000014 */
[----:B------:R-:W-:Y:S02]  /*dc40*/  F2FP.F16.F32.PACK_AB R20, RZ, R20 ;  /* 0x00000014ff14723e */ /* 0x000fe400000000ff */
[----:B------:R-:W-:-:S03]  /*dc50*/  @P2 LOP3.LUT R17, R17, 0x4, RZ, 0xfc, !PT ;  /* 0x0000000411112812 */ /* 0x000fc600078efcff */
[----:B------:R0:W-:Y:S01]  /*dc60*/  @P0 STG.E.U16 desc[UR36][R6.64+0x182], R20 ;  /* 0x0001821406000986 */ /* 0x0001e2000c101524 */
[----:B------:R-:W-:Y:S05]  /*dc70*/  @!P1 BRA `(.L_x_422) ;  /* 0x0000000000049947 */ /* 0x000fea0003800000 */
[----:B------:R2:W5:Y:S02]  /*dc80*/  LDG.E.LTC128B.U16 R216, desc[UR36][R14.64+0x190] ;  /* 0x000190240ed87981 */ /* 0x000564000c1e1520 */
.L_x_422:
[----:B------:R-:W-:Y:S05]  /*dc90*/  BSYNC B1 ;  /* 0x0000000000017941 */ /* 0x000fea0003800000 */
.L_x_421:
[----:B-----5:R-:W-:Y:S01]  /*dca0*/  HADD2.F32 R21, -RZ, R216.H0_H0 ;  /* 0x200000d8ff157230 */ /* 0x020fe20000004100 */
        /* <DEDUP_REMOVED lines=11> */
.L_x_424:
[----:B------:R-:W-:Y:S05]  /*dd60*/  BSYNC B1 ;  /* 0x0000000000017941 */ /* 0x000fea0003800000 */
.L_x_423:
[----:B0----5:R-:W-:Y:S01]  /*dd70*/  HADD2.F32 R21, -RZ, R216.H0_H0 ;  /* 0x200000d8ff157230 */ /* 0x021fe20000004100 */
        /* <DEDUP_REMOVED lines=8> */
.L_x_426:
[----:B------:R-:W-:Y:S05]  /*de00*/  BSYNC B1 ;  /* 0x0000000000017941 */ /* 0x000fea0003800000 */
.L_x_425:
        /* <DEDUP_REMOVED lines=9> */
.L_x_428:
[----:B------:R-:W-:Y:S05]  /*dea0*/  BSYNC B1 ;  /* 0x0000000000017941 */ /* 0x000fea0003800000 */
.L_x_427:
[----:B0----5:R-:W-:Y:S01]  /*deb0*/  HADD2.F32 R21, -RZ, R216.H0_H0 ;  /* 0x200000d8ff157230 */ /* 0x021fe20000004100 */
        /* <DEDUP_REMOVED lines=11> */
.L_x_430:
[----:B------:R-:W-:Y:S05]  /*df70*/  BSYNC B1 ;  /* 0x0000000000017941 */ /* 0x000fea0003800000 */
.L_x_429:
[----:B-----5:R-:W-:Y:S01]  /*df80*/  HADD2.F32 R21, -RZ, R216.H0_H0 ;  /* 0x200000d8ff157230 */ /* 0x020fe20000004100 */
[----:B------:R-:W-:Y:S01]  /*df90*/  ISETP.GT.AND P1, PT, R3, 0xd1, PT ;  /* 0x000000d10300780c */ /* 0x000fe20003f24270 */
[----:B------:R-:W-:Y:S01]  /*dfa0*/  BSSY B1, `(.L_x_431) ;  /* 0x000000a000017945 */ /* 0x000fe20003800000 */
[----:B------:R-:W-:Y:S02]  /*dfb0*/  LOP3.LUT R17, R17, 0xffffffbf, RZ, 0xc0, !PT ;  /* 0xffffffbf11117812 */ /* 0x000fe400078ec0ff */
[----:B------:R-:W-:-:S04]  /*dfc0*/  FMUL R21, R21, R16 ;  /* 0x0000001015157220 */ /* 0x000fc80000400000 */
[----:B------:R-:W-:-:S05]  /*dfd0*/  FFMA R21, R128, R2, R21 ;  /* 0x0000000280157223 */ /* 0x000fca0000000015 */
[----:B------:R-:W-:Y:S02]  /*dfe0*/  F2FP.F16.F32.PACK_AB R21, RZ, R21 ;  /* 0x00000015ff15723e */ /* 0x000fe400000000ff */
[----:B------:R-:W-:-:S03]  /*dff0*/  @P1 LOP3.LUT R17, R17, 0x40, RZ, 0xfc, !PT ;  /* 0x0000004011111812 */ /* 0x000fc600078efcff */
[----:B------:R0:W-:Y:S01]  /*e000*/  @P0 STG.E.U16 desc[UR36][R4.64+0x1a0], R21 ;  /* 0x0001a01504000986 */ /* 0x0001e2000c101524 */
[----:B------:R-:W-:-:S13]  /*e010*/  ISETP.GT.AND P0, PT, R0, RZ, P1 ;  /* 0x000000ff0000720c */ /* 0x000fda0000f04270 */
[----:B0-----:R-:W-:Y:S05]  /*e020*/  @!P0 BRA `(.L_x_432) ;  /* 0x0000000000048947 */ /* 0x001fea0003800000 */
[----:B------:R0:W5:Y:S02]  /*e030*/  LDG.E.LTC128B.U16 R216, desc[UR36][R14.64+0x1a2] ;  /* 0x0001a2240ed87981 */ /* 0x000164000c1e1520 */
.L_x_432:
[----:B------:R-:W-:Y:S05]  /*e040*/  BSYNC B1 ;  /* 0x0000000000017941 */ /* 0x000fea0003800000 */
.L_x_431:
[----:B-----5:R-:W-:Y:S01]  /*e050*/  HADD2.F32 R21, -RZ, R216.H0_H0 ;  /* 0x200000d8ff157230 */ /* 0x020fe20000004100 */
[----:B------:R-:W-:Y:S04]  /*e060*/  BSSY B1, `(.L_x_433) ;  /* 0x0000008000017945 */ /* 0x000fe80003800000 */
[----:B------:R-:W-:-:S04]  /*e070*/  FMUL R20, R21, R16 ;  /* 0x0000001015147220 */ /* 0x000fc80000400000 */
[----:B------:R-:W-:-:S05]  /*e080*/  FFMA R20, R129, R2, R20 ;  /* 0x0000000281147223 */ /* 0x000fca0000000014 */
[----:B------:R-:W-:-:S05]  /*e090*/  F2FP.F16.F32.PACK_AB R20, RZ, R20 ;  /* 0x00000014ff14723e */ /* 0x000fca00000000ff */
[----:B------:R0:W-:Y:S01]  /*e0a0*/  @P0 STG.E.U16 desc[UR36][R4.64+0x1a2], R20 ;  /* 0x0001a21404000986 */ /* 0x0001e2000c101524 */
[----:B------:R-:W-:-:S13]  /*e0b0*/  ISETP.GT.AND P0, PT, R0, 0x8, P2 ;  /* 0x000000080000780c */ /* 0x000fda0001704270 */
[----:B0-----:R-:W-:Y:S05]  /*e0c0*/  @!P0 BRA `(.L_x_434) ;  /* 0x0000000000048947 */ /* 0x001fea0003800000 */
[----:B------:R0:W5:Y:S02]  /*e0d0*/  LDG.E.LTC128B.U16 R216, desc[UR36][R12.64+0x1a0] ;  /* 0x0001a0240cd87981 */ /* 0x000164000c1e1520 */
.L_x_434:
[----:B------:R-:W-:Y:S05]  /*e0e0*/  BSYNC B1 ;  /* 0x0000000000017941 */ /* 0x000fea0003800000 */
.L_x_433:
        /* <DEDUP_REMOVED lines=9> */
.L_x_436:
[----:B------:R-:W-:Y:S05]  /*e180*/  BSYNC B1 ;  /* 0x0000000000017941 */ /* 0x000fea0003800000 */
.L_x_435:
[----:B-----5:R-:W-:Y:S01]  /*e190*/  HADD2.F32 R21, -RZ, R216.H0_H0 ;  /* 0x200000d8ff157230 */ /* 0x020fe20000004100 */
[----:B------:R-:W-:Y:S01]  /*e1a0*/  ISETP.GT.AND P2, PT, R3, 0xd8, PT ;  /* 0x000000d80300780c */ /* 0x000fe20003f44270 */
[----:B------:R-:W-:Y:S01]  /*e1b0*/  BSSY B1, `(.L_x_437) ;  /* 0x000000d000017945 */ /* 0x000fe20003800000 */
[----:B------:R-:W-:Y:S02]  /*e1c0*/  LOP3.LUT R22, R22, 0xfffffbff, RZ, 0xc0, !PT ;  /* 0xfffffbff16167812 */ /* 0x000fe400078ec0ff */
[----:B------:R-:W-:-:S04]  /*e1d0*/  FMUL R20, R21, R16 ;  /* 0x0000001015147220 */ /* 0x000fc80000400000 */
[----:B------:R-:W-:-:S05]  /*e1e0*/  FFMA R20, R131, R2, R20 ;  /* 0x0000000283147223 */ /* 0x000fca0000000014 */
[----:B------:R-:W-:Y:S02]  /*e1f0*/  F2FP.F16.F32.PACK_AB R20, RZ, R20 ;  /* 0x00000014ff14723e */ /* 0x000fe400000000ff */
[----:B------:R-:W-:Y:S02]  /*e200*/  @P2 LOP3.LUT R22, R22, 0x400, RZ, 0xfc, !PT ;  /* 0x0000040016162812 */ /* 0x000fe400078efcff */
[----:B------:R-:W-:-:S05]  /*e210*/  PRMT R21, R20, 0x7610, R21 ;  /* 0x0000761014157816 */ /* 0x000fca0000000015 */
[----:B------:R1:W-:Y:S01]  /*e220*/  @P0 STG.E.U16 desc[UR36][R6.64+0x1a2], R21 ;  /* 0x0001a21506000986 */ /* 0x0003e2000c101524 */
[----:B------:R-:W-:-:S05]  /*e230*/  IADD3 R20, P0, R229, R18, RZ ;  /* 0x00000012e5147210 */ /* 0x000fca0007f1e0ff */
[----:B-1----:R-:W-:Y:S01]  /*e240*/  IMAD.X R21, R228, 0x1, R19, P0 ;  /* 0x00000001e4157824 */ /* 0x002fe200000e0613 */
[----:B------:R-:W-:-:S13]  /*e250*/  ISETP.GT.AND P0, PT, R0, RZ, P2 ;  /* 0x000000ff0000720c */ /* 0x000fda0001704270 */
[----:B------:R-:W-:Y:S05]  /*e260*/  @!P0 BRA `(.L_x_438) ;  /* 0x0000000000048947 */ /* 0x000fea0003800000 */
[----:B------:R1:W5:Y:S02]  /*e270*/  LDG.E.LTC128B.U16 R216, desc[UR36][R14.64+0x1b0] ;  /* 0x0001b0240ed87981 */ /* 0x000364000c1e1520 */
.L_x_438:
[----:B------:R-:W-:Y:S05]  /*e280*/  BSYNC B1 ;  /* 0x0000000000017941 */ /* 0x000fea0003800000 */
.L_x_437:
        /* <DEDUP_REMOVED lines=12> */
.L_x_440:
[----:B------:R-:W-:Y:S05]  /*e350*/  BSYNC B1 ;  /* 0x0000000000017941 */ /* 0x000fea0003800000 */
.L_x_439:
        /* <DEDUP_REMOVED lines=9> */
.L_x_442:
[----:B------:R-:W-:Y:S05]  /*e3f0*/  BSYNC B1 ;  /* 0x0000000000017941 */ /* 0x000fea0003800000 */
.L_x_441:
        /* <DEDUP_REMOVED lines=9> */
.L_x_444:
[----:B------:R-:W-:Y:S05]  /*e490*/  BSYNC B1 ;  /* 0x0000000000017941 */ /* 0x000fea0003800000 */
.L_x_443:
        /* <DEDUP_REMOVED lines=12> */
.L_x_446:
[----:B------:R-:W-:Y:S05]  /*e560*/  BSYNC B1 ;  /* 0x0000000000017941 */ /* 0x000fea0003800000 */
.L_x_445:
        /* <DEDUP_REMOVED lines=12> */
.L_x_448:
[----:B------:R-:W-:Y:S05]  /*e630*/  BSYNC B1 ;  /* 0x0000000000017941 */ /* 0x000fea0003800000 */
.L_x_447:
        /* <DEDUP_REMOVED lines=9> */
.L_x_450:
[----:B------:R-:W-:Y:S05]  /*e6d0*/  BSYNC B1 ;  /* 0x0000000000017941 */ /* 0x000fea0003800000 */
.L_x_449:
        /* <DEDUP_REMOVED lines=9> */
.L_x_452:
[----:B------:R-:W-:Y:S05]  /*e770*/  BSYNC B1 ;  /* 0x0000000000017941 */ /* 0x000fea0003800000 */
.L_x_451:
        /* <DEDUP_REMOVED lines=12> */
.L_x_454:
[----:B------:R-:W-:Y:S05]  /*e840*/  BSYNC B1 ;  /* 0x0000000000017941 */ /* 0x000fea0003800000 */
.L_x_453:
        /* <DEDUP_REMOVED lines=12> */
.L_x_456:
[----:B------:R-:W-:Y:S05]  /*e910*/  BSYNC B1 ;  /* 0x0000000000017941 */ /* 0x000fea0003800000 */
.L_x_455:
        /* <DEDUP_REMOVED lines=9> */
.L_x_458:
[----:B------:R-:W-:Y:S05]  /*e9b0*/  BSYNC B1 ;  /* 0x0000000000017941 */ /* 0x000fea0003800000 */
.L_x_457:
        /* <DEDUP_REMOVED lines=9> */
.L_x_460:
[----:B------:R-:W-:Y:S05]  /*ea50*/  BSYNC B1 ;  /* 0x0000000000017941 */ /* 0x000fea0003800000 */
.L_x_459:
        /* <DEDUP_REMOVED lines=12> */
.L_x_462:
[----:B------:R-:W-:Y:S05]  /*eb20*/  BSYNC B1 ;  /* 0x0000000000017941 */ /* 0x000fea0003800000 */
.L_x_461:
        /* <DEDUP_REMOVED lines=12> */
.L_x_464:
[----:B------:R-:W-:Y:S05]  /*ebf0*/  BSYNC B1 ;  /* 0x0000000000017941 */ /* 0x000fea0003800000 */
.L_x_463:
        /* <DEDUP_REMOVED lines=9> */
.L_x_466:
[----:B------:R-:W-:Y:S05]  /*ec90*/  BSYNC B1 ;  /* 0x0000000000017941 */ /* 0x000fea0003800000 */
.L_x_465:
        /* <DEDUP_REMOVED lines=9> */
.L_x_468:
[----:B------:R-:W-:Y:S05]  /*ed30*/  BSYNC B1 ;  /* 0x0000000000017941 */ /* 0x000fea0003800000 */
.L_x_467:
        /* <DEDUP_REMOVED lines=12> */
.L_x_470:
[----:B------:R-:W-:Y:S05]  /*ee00*/  BSYNC B1 ;  /* 0x0000000000017941 */ /* 0x000fea0003800000 */
.L_x_469:
        /* <DEDUP_REMOVED lines=12> */
.L_x_472:
[----:B------:R-:W-:Y:S05]  /*eed0*/  BSYNC B1 ;  /* 0x0000000000017941 */ /* 0x000fea0003800000 */
.L_x_471:
        /* <DEDUP_REMOVED lines=9> */
.L_x_474:
[----:B------:R-:W-:Y:S05]  /*ef70*/  BSYNC B1 ;  /* 0x0000000000017941 */ /* 0x000fea0003800000 */
.L_x_473:
        /* <DEDUP_REMOVED lines=9> */
.L_x_476:
[----:B------:R-:W-:Y:S05]  /*f010*/  BSYNC B1 ;  /* 0x0000000000017941 */ /* 0x000fea0003800000 */
.L_x_475:
[----:B-----5:R-:W-:Y:S01]  /*f020*/  HADD2.F32 R121, -RZ, R216.H0_H0 ;  /* 0x200000d8ff797230 */ /* 0x020fe20000004100 */
[----:B------:R-:W-:Y:S01]  /*f030*/  ISETP.GT.AND P2, PT, R3, 0x100, PT ;  /* 0x000001000300780c */ /* 0x000fe20003f44270 */
[----:B------:R-:W-:Y:S03]  /*f040*/  BSSY B1, `(.L_x_477) ;  /* 0x0000009000017945 */ /* 0x000fe60003800000 */
[----:B------:R-:W-:-:S04]  /*f050*/  FMUL R120, R121, R16 ;  /* 0x0000001079787220 */ /* 0x000fc80000400000 */
[----:B------:R-:W-:-:S05]  /*f060*/  FFMA R120, R151, R2, R120 ;  /* 0x0000000297787223 */ /* 0x000fca0000000078 */
[----:B------:R-:W-:-:S05]  /*f070*/  F2FP.F16.F32.PACK_AB R120, RZ, R120 ;  /* 0x00000078ff78723e */ /* 0x000fca00000000ff */
[----:B------:R1:W-:Y:S01]  /*f080*/  @P0 STG.E.U16 desc[UR36][R6.64+0x1f2], R120 ;  /* 0x0001f27806000986 */ /* 0x0003e2000c101524 */
[----:B------:R-:W-:Y:S02]  /*f090*/  ISETP.GT.AND P0, PT, R0, RZ, P2 ;  /* 0x000000ff0000720c */ /* 0x000fe40001704270 */
[----:B-1----:R-:W-:-:S11]  /*f0a0*/  P2R R120, PR, RZ, 0x4 ;  /* 0x00000004ff787803 */ /* 0x002fd60000000000 */
[----:B------:R-:W-:Y:S05]  /*f0b0*/  @!P0 BRA `(.L_x_478) ;  /* 0x0000000000048947 */ /* 0x000fea0003800000 */
[----:B------:R1:W5:Y:S02]  /*f0c0*/  LDG.E.LTC128B.U16 R216, desc[UR36][R14.64+0x200] ;  /* 0x000200240ed87981 */ /* 0x000364000c1e1520 */
.L_x_478:
[----:B------:R-:W-:Y:S05]  /*f0d0*/  BSYNC B1 ;  /* 0x0000000000017941 */ /* 0x000fea0003800000 */
.L_x_477:
        /* <DEDUP_REMOVED lines=8> */
[----:B0-----:R-:W-:-:S11]  /*f160*/  P2R R121, PR, RZ, 0x2 ;  /* 0x00000002ff797803 */ /* 0x001fd60000000000 */
[----:B------:R-:W-:Y:S05]  /*f170*/  @!P0 BRA `(.L_x_480) ;  /* 0x0000000000048947 */ /* 0x000fea0003800000 */
[----:B------:R0:W5:Y:S02]  /*f180*/  LDG.E.LTC128B.U16 R216, desc[UR36][R14.64+0x202] ;  /* 0x000202240ed87981 */ /* 0x000164000c1e1520 */
.L_x_480:
[----:B------:R-:W-:Y:S05]  /*f190*/  BSYNC B1 ;  /* 0x0000000000017941 */ /* 0x000fea0003800000 */
.L_x_479:
        /* <DEDUP_REMOVED lines=9> */
.L_x_482:
[----:B------:R-:W-:Y:S05]  /*f230*/  BSYNC B1 ;  /* 0x0000000000017941 */ /* 0x000fea0003800000 */
.L_x_481:
        /* <DEDUP_REMOVED lines=9> */
.L_x_484:
[----:B------:R-:W-:Y:S05]  /*f2d0*/  BSYNC B1 ;  /* 0x0000000000017941 */ /* 0x000fea0003800000 */
.L_x_483:
        /* <DEDUP_REMOVED lines=11> */
.L_x_486:
[----:B------:R-:W-:Y:S05]  /*f390*/  BSYNC B1 ;  /* 0x0000000000017941 */ /* 0x000fea0003800000 */
.L_x_485:
        /* <DEDUP_REMOVED lines=11> */
.L_x_488:
[----:B------:R-:W-:Y:S05]  /*f450*/  BSYNC B1 ;  /* 0x0000000000017941 */ /* 0x000fea0003800000 */
.L_x_487:
        /* <DEDUP_REMOVED lines=9> */
.L_x_490:
[----:B------:R-:W-:Y:S05]  /*f4f0*/  BSYNC B1 ;  /* 0x0000000000017941 */ /* 0x000fea0003800000 */
.L_x_489:
        /* <DEDUP_REMOVED lines=9> */
.L_x_492:
[----:B------:R-:W-:Y:S05]  /*f590*/  BSYNC B1 ;  /* 0x0000000000017941 */ /* 0x000fea0003800000 */
.L_x_491:
        /* <DEDUP_REMOVED lines=11> */
.L_x_494:
[----:B------:R-:W-:Y:S05]  /*f650*/  BSYNC B1 ;  /* 0x0000000000017941 */ /* 0x000fea0003800000 */
.L_x_493:
        /* <DEDUP_REMOVED lines=11> */
.L_x_496:
[----:B------:R-:W-:Y:S05]  /*f710*/  BSYNC B1 ;  /* 0x0000000000017941 */ /* 0x000fea0003800000 */
.L_x_495:
        /* <DEDUP_REMOVED lines=9> */
.L_x_498:
[----:B------:R-:W-:Y:S05]  /*f7b0*/  BSYNC B1 ;  /* 0x0000000000017941 */ /* 0x000fea0003800000 */
.L_x_497:
        /* <DEDUP_REMOVED lines=9> */
.L_x_500:
[----:B------:R-:W-:Y:S05]  /*f850*/  BSYNC B1 ;  /* 0x0000000000017941 */ /* 0x000fea0003800000 */
.L_x_499:
        /* <DEDUP_REMOVED lines=11> */
.L_x_502:
[----:B------:R-:W-:Y:S05]  /*f910*/  BSYNC B1 ;  /* 0x0000000000017941 */ /* 0x000fea0003800000 */
.L_x_501:
        /* <DEDUP_REMOVED lines=11> */
.L_x_504:
[----:B------:R-:W-:Y:S05]  /*f9d0*/  BSYNC B1 ;  /* 0x0000000000017941 */ /* 0x000fea0003800000 */
.L_x_503:
        /* <DEDUP_REMOVED lines=9> */
.L_x_506:
[----:B------:R-:W-:Y:S05]  /*fa70*/  BSYNC B1 ;  /* 0x0000000000017941 */ /* 0x000fea0003800000 */
.L_x_505:
        /* <DEDUP_REMOVED lines=9> */
.L_x_508:
[----:B------:R-:W-:Y:S05]  /*fb10*/  BSYNC B1 ;  /* 0x0000000000017941 */ /* 0x000fea0003800000 */
.L_x_507:
        /* <DEDUP_REMOVED lines=11> */
.L_x_510:
[----:B------:R-:W-:Y:S05]  /*fbd0*/  BSYNC B1 ;  /* 0x0000000000017941 */ /* 0x000fea0003800000 */
.L_x_509:
        /* <DEDUP_REMOVED lines=11> */
.L_x_512:
[----:B------:R-:W-:Y:S05]  /*fc90*/  BSYNC B1 ;  /* 0x0000000000017941 */ /* 0x000fea0003800000 */
.L_x_511:
        /* <DEDUP_REMOVED lines=9> */
.L_x_514:
[----:B------:R-:W-:Y:S05]  /*fd30*/  BSYNC B1 ;  /* 0x0000000000017941 */ /* 0x000fea0003800000 */
.L_x_513:
        /* <DEDUP_REMOVED lines=9> */
.L_x_516:
[----:B------:R-:W-:Y:S05]  /*fdd0*/  BSYNC B1 ;  /* 0x0000000000017941 */ /* 0x000fea0003800000 */
.L_x_515:
        /* <DEDUP_REMOVED lines=11> */
.L_x_518:
[----:B------:R-:W-:Y:S05]  /*fe90*/  BSYNC B1 ;  /* 0x0000000000017941 */ /* 0x000fea0003800000 */
.L_x_517:
        /* <DEDUP_REMOVED lines=11> */
.L_x_520:
[----:B------:R-:W-:Y:S05]  /*ff50*/  BSYNC B1 ;  /* 0x0000000000017941 */ /* 0x000fea0003800000 */
.L_x_519:
        /* <DEDUP_REMOVED lines=9> */
.L_x_522:
[----:B------:R-:W-:Y:S05]  /*fff0*/  BSYNC B1 ;  /* 0x0000000000017941 */ /* 0x000fea0003800000 */
.L_x_521:
        /* <DEDUP_REMOVED lines=9> */
.L_x_524:
[----:B------:R-:W-:Y:S05]  /*10090*/  BSYNC B1 ;  /* 0x0000000000017941 */ /* 0x000fea0003800000 */
.L_x_523:
        /* <DEDUP_REMOVED lines=11> */
.L_x_526:
[----:B------:R-:W-:Y:S05]  /*10150*/  BSYNC B1 ;  /* 0x0000000000017941 */ /* 0x000fea0003800000 */
.L_x_525:
        /* <DEDUP_REMOVED lines=11> */
.L_x_528:
[----:B------:R-:W-:Y:S05]  /*10210*/  BSYNC B1 ;  /* 0x0000000000017941 */ /* 0x000fea0003800000 */
.L_x_527:
        /* <DEDUP_REMOVED lines=9> */
.L_x_530:
[----:B------:R-:W-:Y:S05]  /*102b0*/  BSYNC B1 ;  /* 0x0000000000017941 */ /* 0x000fea0003800000 */
.L_x_529:
        /* <DEDUP_REMOVED lines=9> */
.L_x_532:
[----:B------:R-:W-:Y:S05]  /*10350*/  BSYNC B1 ;  /* 0x0000000000017941 */ /* 0x000fea0003800000 */
.L_x_531:
        /* <DEDUP_REMOVED lines=11> */
.L_x_534:
[----:B------:R-:W-:Y:S05]  /*10410*/  BSYNC B1 ;  /* 0x0000000000017941 */ /* 0x000fea0003800000 */
.L_x_533:
        /* <DEDUP_REMOVED lines=11> */
.L_x_536:
[----:B------:R-:W-:Y:S05]  /*104d0*/  BSYNC B1 ;  /* 0x0000000000017941 */ /* 0x000fea0003800000 */
.L_x_535:
        /* <DEDUP_REMOVED lines=9> */
.L_x_538:
[----:B------:R-:W-:Y:S05]  /*10570*/  BSYNC B1 ;  /* 0x0000000000017941 */ /* 0x000fea0003800000 */
.L_x_537:
        /* <DEDUP_REMOVED lines=9> */
.L_x_540:
[----:B------:R-:W-:Y:S05]  /*10610*/  BSYNC B1 ;  /* 0x0000000000017941 */ /* 0x000fea0003800000 */
.L_x_539:
        /* <DEDUP_REMOVED lines=11> */
.L_x_542:
[----:B------:R-:W-:Y:S05]  /*106d0*/  BSYNC B1 ;  /* 0x0000000000017941 */ /* 0x000fea0003800000 */
.L_x_541:
        /* <DEDUP_REMOVED lines=11> */
.L_x_544:
[----:B------:R-:W-:Y:S05]  /*10790*/  BSYNC B1 ;  /* 0x0000000000017941 */ /* 0x000fea0003800000 */
.L_x_543:
        /* <DEDUP_REMOVED lines=9> */
.L_x_546:
[----:B------:R-:W-:Y:S05]  /*10830*/  BSYNC B1 ;  /* 0x0000000000017941 */ /* 0x000fea0003800000 */
.L_x_545:
        /* <DEDUP_REMOVED lines=9> */
.L_x_548:
[----:B------:R-:W-:Y:S05]  /*108d0*/  BSYNC B1 ;  /* 0x0000000000017941 */ /* 0x000fea0003800000 */
.L_x_547:
[----:B-----5:R-:W-:Y:S01]  /*108e0*/  HADD2.F32 R139, -RZ, R216.H0_H0 ;  /* 0x200000d8ff8b7230 */ /* 0x020fe20000004100 */
[----:B------:R-:W-:Y:S01]  /*108f0*/  ISETP.GT.AND P2, PT, R3, 0x148, PT ;  /* 0x000001480300780c */ /* 0x000fe20003f44270 */
[----:B------:R-:W-:Y:S03]  /*10900*/  BSSY B1, `(.L_x_549) ;  /* 0x0000009000017945 */ /* 0x000fe60003800000 */
[----:B------:R-:W-:Y:S01]  /*10910*/  FMUL R138, R139, R16 ;  /* 0x000000108b8a7220 */ /* 0x000fe20000400000 */
[----:B------:R-:W-:-:S03]  /*10920*/  P2R R140, PR, RZ, 0x4 ;  /* 0x00000004ff8c7803 */ /* 0x000fc60000000000 */
[----:B------:R-:W-:-:S05]  /*10930*/  FFMA R138, R187, R2, R138 ;  /* 0x00000002bb8a7223 */ /* 0x000fca000000008a */
[----:B------:R-:W-:-:S05]  /*10940*/  F2FP.F16.F32.PACK_AB R138, RZ, R138 ;  /* 0x0000008aff8a723e */ /* 0x000fca00000000ff */
[----:B------:R0:W-:Y:S01]  /*10950*/  @P0 STG.E.U16 desc[UR36][R6.64+0x282], R138 ;  /* 0x0002828a06000986 */ /* 0x0001e2000c101524 */
[----:B------:R-:W-:-:S13]  /*10960*/  ISETP.GT.AND P0, PT, R0, RZ, P2 ;  /* 0x000000ff0000720c */ /* 0x000fda0001704270 */
[----:B0-----:R-:W-:Y:S05]  /*10970*/  @!P0 BRA `(.L_x_550) ;  /* 0x0000000000048947 */ /* 0x001fea0003800000 */
[----:B------:R0:W5:Y:S02]  /*10980*/  LDG.E.LTC128B.U16 R216, desc[UR36][R14.64+0x290] ;  /* 0x000290240ed87981 */ /* 0x000164000c1e1520 */
.L_x_550:
[----:B------:R-:W-:Y:S05]  /*10990*/  BSYNC B1 ;  /* 0x0000000000017941 */ /* 0x000fea0003800000 */
.L_x_549:
        /* <DEDUP_REMOVED lines=11> */
.L_x_552:
[----:B------:R-:W-:Y:S05]  /*10a50*/  BSYNC B1 ;  /* 0x0000000000017941 */ /* 0x000fea0003800000 */
.L_x_551:
        /* <DEDUP_REMOVED lines=9> */
.L_x_554:
[----:B------:R-:W-:Y:S05]  /*10af0*/  BSYNC B1 ;  /* 0x0000000000017941 */ /* 0x000fea0003800000 */
.L_x_553:
        /* <DEDUP_REMOVED lines=9> */
.L_x_556:
[----:B------:R-:W-:Y:S05]  /*10b90*/  BSYNC B1 ;  /* 0x0000000000017941 */ /* 0x000fea0003800000 */
.L_x_555:
        /* <DEDUP_REMOVED lines=11> */
.L_x_558:
[----:B------:R-:W-:Y:S05]  /*10c50*/  BSYNC B1 ;  /* 0x0000000000017941 */ /* 0x000fea0003800000 */
.L_x_557:
        /* <DEDUP_REMOVED lines=11> */
.L_x_560:
[----:B------:R-:W-:Y:S05]  /*10d10*/  BSYNC B1 ;  /* 0x0000000000017941 */ /* 0x000fea0003800000 */
.L_x_559:
        /* <DEDUP_REMOVED lines=9> */
.L_x_562:
[----:B------:R-:W-:Y:S05]  /*10db0*/  BSYNC B1 ;  /* 0x0000000000017941 */ /* 0x000fea0003800000 */
.L_x_561:
        /* <DEDUP_REMOVED lines=9> */
.L_x_564:
[----:B------:R-:W-:Y:S05]  /*10e50*/  BSYNC B1 ;  /* 0x0000000000017941 */ /* 0x000fea0003800000 */
.L_x_563:
        /* <DEDUP_REMOVED lines=11> */
.L_x_566:
[----:B------:R-:W-:Y:S05]  /*10f10*/  BSYNC B1 ;  /* 0x0000000000017941 */ /* 0x000fea0003800000 */
.L_x_565:
        /* <DEDUP_REMOVED lines=11> */
.L_x_568:
[----:B------:R-:W-:Y:S05]  /*10fd0*/  BSYNC B1 ;  /* 0x0000000000017941 */ /* 0x000fea0003800000 */
.L_x_567:
        /* <DEDUP_REMOVED lines=9> */
.L_x_570:
[----:B------:R-:W-:Y:S05]  /*11070*/  BSYNC B1 ;  /* 0x0000000000017941 */ /* 0x000fea0003800000 */
.L_x_569:
        /* <DEDUP_REMOVED lines=9> */
.L_x_572:
[----:B------:R-:W-:Y:S05]  /*11110*/  BSYNC B1 ;  /* 0x0000000000017941 */ /* 0x000fea0003800000 */
.L_x_571:
        /* <DEDUP_REMOVED lines=11> */
.L_x_574:
[----:B------:R-:W-:Y:S05]  /*111d0*/  BSYNC B1 ;  /* 0x0000000000017941 */ /* 0x000fea0003800000 */
.L_x_573:
        /* <DEDUP_REMOVED lines=11> */
.L_x_576:
[----:B------:R-:W-:Y:S05]  /*11290*/  BSYNC B1 ;  /* 0x0000000000017941 */ /* 0x000fea0003800000 */
.L_x_575:
        /* <DEDUP_REMOVED lines=9> */
.L_x_578:
[----:B------:R-:W-:Y:S05]  /*11330*/  BSYNC B1 ;  /* 0x0000000000017941 */ /* 0x000fea0003800000 */
.L_x_577:
        /* <DEDUP_REMOVED lines=9> */
.L_x_580:
[----:B------:R-:W-:Y:S05]  /*113d0*/  BSYNC B1 ;  /* 0x0000000000017941 */ /* 0x000fea0003800000 */
.L_x_579:
[----:B-----5:R-:W-:Y:S01]  /*113e0*/  HADD2.F32 R139, -RZ, R216.H0_H0 ;  /* 0x200000d8ff8b7230 */ /* 0x020fe20000004100 */
[----:B------:R-:W-:Y:S01]  /*113f0*/  ISETP.GT.AND P6, PT, R3, 0x168, PT ;  /* 0x000001680300780c */ /* 0x000fe20003fc4270 */
[----:B------:R-:W-:Y:S03]  /*11400*/  BSSY B1, `(.L_x_581) ;  /* 0x0000008000017945 */ /* 0x000fe60003800000 */
[----:B------:R-:W-:-:S04]  /*11410*/  FMUL R138, R139, R16 ;  /* 0x000000108b8a7220 */ /* 0x000fc80000400000 */
[----:B------:R-:W-:-:S05]  /*11420*/  FFMA R138, R203, R2, R138 ;  /* 0x00000002cb8a7223 */ /* 0x000fca000000008a */
[----:B------:R-:W-:-:S05]  /*11430*/  F2FP.F16.F32.PACK_AB R138, RZ, R138 ;  /* 0x0000008aff8a723e */ /* 0x000fca00000000ff */
[----:B------:R0:W-:Y:S01]  /*11440*/  @P0 STG.E.U16 desc[UR36][R6.64+0x2c2], R138 ;  /* 0x0002c28a06000986 */ /* 0x0001e2000c101524 */
[----:B------:R-:W-:-:S13]  /*11450*/  ISETP.GT.AND P0, PT, R0, RZ, P6 ;  /* 0x000000ff0000720c */ /* 0x000fda0003704270 */
[----:B0-----:R-:W-:Y:S05]  /*11460*/  @!P0 BRA `(.L_x_582) ;  /* 0x0000000000048947 */ /* 0x001fea0003800000 */
[----:B------:R0:W5:Y:S02]  /*11470*/  LDG.E.LTC128B.U16 R216, desc[UR36][R14.64+0x2d0] ;  /* 0x0002d0240ed87981 */ /* 0x000164000c1e1520 */
.L_x_582:
[----:B------:R-:W-:Y:S05]  /*11480*/  BSYNC B1 ;  /* 0x0000000000017941 */ /* 0x000fea0003800000 */
.L_x_581:
        /* <DEDUP_REMOVED lines=10> */
.L_x_584:
[----:B------:R-:W-:Y:S05]  /*11530*/  BSYNC B1 ;  /* 0x0000000000017941 */ /* 0x000fea0003800000 */
.L_x_583:
        /* <DEDUP_REMOVED lines=9> */
.L_x_586:
[----:B------:R-:W-:Y:S05]  /*115d0*/  BSYNC B1 ;  /* 0x0000000000017941 */ /* 0x000fea0003800000 */
.L_x_585:
        /* <DEDUP_REMOVED lines=9> */
.L_x_588:
[----:B------:R-:W-:Y:S05]  /*11670*/  BSYNC B1 ;  /* 0x0000000000017941 */ /* 0x000fea0003800000 */
.L_x_587:
        /* <DEDUP_REMOVED lines=10> */
.L_x_590:
[----:B------:R-:W-:Y:S05]  /*11720*/  BSYNC B1 ;  /* 0x0000000000017941 */ /* 0x000fea0003800000 */
.L_x_589:
        /* <DEDUP_REMOVED lines=10> */
.L_x_592:
[----:B------:R-:W-:Y:S05]  /*117d0*/  BSYNC B1 ;  /* 0x0000000000017941 */ /* 0x000fea0003800000 */
.L_x_591:
        /* <DEDUP_REMOVED lines=9> */
.L_x_594:
[----:B------:R-:W-:Y:S05]  /*11870*/  BSYNC B1 ;  /* 0x0000000000017941 */ /* 0x000fea0003800000 */
.L_x_593:
        /* <DEDUP_REMOVED lines=9> */
.L_x_596:
[----:B------:R-:W-:Y:S05]  /*11910*/  BSYNC B1 ;  /* 0x0000000000017941 */ /* 0x000fea0003800000 */
.L_x_595:
        /* <DEDUP_REMOVED lines=10> */
.L_x_598:
[----:B------:R-:W-:Y:S05]  /*119c0*/  BSYNC B1 ;  /* 0x0000000000017941 */ /* 0x000fea0003800000 */
.L_x_597:
[----:B-----5:R-:W-:Y:S01]  /*119d0*/  HADD2.F32 R139, -RZ, R216.H0_H0 ;  /* 0x200000d8ff8b7230 */ /* 0x020fe20000004100 */
[----:B------:R-:W-:Y:S04]  /*119e0*/  BSSY B1, `(.L_x_599) ;  /* 0x0000009000017945 */ /* 0x000fe80003800000 */
[----:B------:R-:W-:-:S04]  /*119f0*/  FMUL R139, R139, R16 ;  /* 0x000000108b8b7220 */ /* 0x000fc80000400000 */
[----:B------:R-:W-:-:S05]  /*11a00*/  FFMA R139, R212, R2, R139 ;  /* 0x00000002d48b7223 */ /* 0x000fca000000008b */
[----:B------:R-:W-:-:S05]  /*11a10*/  F2FP.F16.F32.PACK_AB R139, RZ, R139 ;  /* 0x0000008bff8b723e */ /* 0x000fca00000000ff */
[----:B------:R0:W-:Y:S01]  /*11a20*/  @P0 STG.E.U16 desc[UR36][R4.64+0x2f0], R139 ;  /* 0x0002f08b04000986 */ /* 0x0001e2000c101524 */
[----:B------:R-:W-:-:S04]  /*11a30*/  ISETP.GT.AND P0, PT, R3, 0x179, PT ;  /* 0x000001790300780c */ /* 0x000fc80003f04270 */
[----:B------:R-:W-:-:S13]  /*11a40*/  ISETP.GT.AND P5, PT, R0, RZ, P0 ;  /* 0x000000ff0000720c */ /* 0x000fda00007a4270 */
[----:B0-----:R-:W-:Y:S05]  /*11a50*/  @!P5 BRA `(.L_x_600) ;  /* 0x000000000004d947 */ /* 0x001fea0003800000 */
[----:B------:R0:W5:Y:S02]  /*11a60*/  LDG.E.LTC128B.U16 R216, desc[UR36][R14.64+0x2f2] ;  /* 0x0002f2240ed87981 */ /* 0x000164000c1e1520 */
.L_x_600:
[----:B------:R-:W-:Y:S05]  /*11a70*/  BSYNC B1 ;  /* 0x0000000000017941 */ /* 0x000fea0003800000 */
.L_x_599:
[----:B-----5:R-:W-:Y:S01]  /*11a80*/  HADD2.F32 R3, -RZ, R216.H0_H0 ;  /* 0x200000d8ff037230 */ /* 0x020fe20000004100 */
[----:B------:R-:W-:Y:S04]  /*11a90*/  BSSY B1, `(.L_x_601) ;  /* 0x0000008000017945 */ /* 0x000fe80003800000 */
[----:B012-4-:R-:W-:-:S04]  /*11aa0*/  FMUL R14, R3, R16 ;  /* 0x00000010030e7220 */ /* 0x017fc80000400000 */
[----:B------:R-:W-:-:S05]  /*11ab0*/  FFMA R14, R213, R2, R14 ;  /* 0x00000002d50e7223 */ /* 0x000fca000000000e */
[----:B------:R-:W-:-:S05]  /*11ac0*/  F2FP.F16.F32.PACK_AB R14, RZ, R14 ;  /* 0x0000000eff0e723e */ /* 0x000fca00000000ff */
[----:B------:R0:W-:Y:S01]  /*11ad0*/  @P5 STG.E.U16 desc[UR36][R4.64+0x2f2], R14 ;  /* 0x0002f20e04005986 */ /* 0x0001e2000c101524 */
[----:B------:R-:W-:-:S13]  /*11ae0*/  ISETP.GT.AND P5, PT, R0, 0x8, P1 ;  /* 0x000000080000780c */ /* 0x000fda0000fa4270 */
[----:B0-----:R-:W-:Y:S05]  /*11af0*/  @!P5 BRA `(.L_x_602) ;  /* 0x000000000004d947 */ /* 0x001fea0003800000 */
[----:B------:R0:W5:Y:S02]  /*11b00*/  LDG.E.LTC128B.U16 R216, desc[UR36][R12.64+0x2f0] ;  /* 0x0002f0240cd87981 */ /* 0x000164000c1e1520 */
.L_x_602:
[----:B------:R-:W-:Y:S05]  /*11b10*/  BSYNC B1 ;  /* 0x0000000000017941 */ /* 0x000fea0003800000 */
.L_x_601:
[----:B-----5:R-:W-:Y:S01]  /*11b20*/  HADD2.F32 R3, -RZ, R216.H0_H0 ;  /* 0x200000d8ff037230 */ /* 0x020fe20000004100 */
[----:B------:R-:W-:Y:S01]  /*11b30*/  BSSY B1, `(.L_x_603) ;  /* 0x000000a000017945 */ /* 0x000fe20003800000 */
[----:B------:R-:W-:Y:S02]  /*11b40*/  @P5 IMAD.MOV.U32 R4, RZ, RZ, R6 ;  /* 0x000000ffff045224 */ /* 0x000fe400078e0006 */
[----:B------:R-:W-:Y:S02]  /*11b50*/  @P5 IMAD.MOV.U32 R5, RZ, RZ, R7 ;  /* 0x000000ffff055224 */ /* 0x000fe400078e0007 */
[----:B------:R-:W-:-:S04]  /*11b60*/  FMUL R3, R3, R16 ;  /* 0x0000001003037220 */ /* 0x000fc80000400000 */
[----:B------:R-:W-:-:S05]  /*11b70*/  FFMA R3, R214, R2, R3 ;  /* 0x00000002d6037223 */ /* 0x000fca0000000003 */
[----:B------:R-:W-:-:S05]  /*11b80*/  F2FP.F16.F32.PACK_AB R3, RZ, R3 ;  /* 0x00000003ff03723e */ /* 0x000fca00000000ff */
[----:B------:R1:W-:Y:S01]  /*11b90*/  @P5 STG.E.U16 desc[UR36][R4.64+0x2f0], R3 ;  /* 0x0002f00304005986 */ /* 0x0003e2000c101524 */
[----:B------:R-:W-:-:S13]  /*11ba0*/  ISETP.GT.AND P5, PT, R0, 0x8, P0 ;  /* 0x000000080000780c */ /* 0x000fda00007a4270 */
[----:B-1----:R-:W-:Y:S05]  /*11bb0*/  @!P5 BRA `(.L_x_604) ;  /* 0x000000000004d947 */ /* 0x002fea0003800000 */
[----:B------:R1:W5:Y:S02]  /*11bc0*/  LDG.E.LTC128B.U16 R216, desc[UR36][R12.64+0x2f2] ;  /* 0x0002f2240cd87981 */ /* 0x000364000c1e1520 */
.L_x_604:
[----:B------:R-:W-:Y:S05]  /*11bd0*/  BSYNC B1 ;  /* 0x0000000000017941 */ /* 0x000fea0003800000 */
.L_x_603:
[----:B-----5:R-:W-:Y:S01]  /*11be0*/  HADD2.F32 R3, -RZ, R216.H0_H0 ;  /* 0x200000d8ff037230 */ /* 0x020fe20000004100 */
[----:B------:R-:W-:Y:S04]  /*11bf0*/  BSSY B1, `(.L_x_605) ;  /* 0x0000009000017945 */ /* 0x000fe80003800000 */
[----:B------:R-:W-:-:S04]  /*11c00*/  FMUL R4, R3, R16 ;  /* 0x0000001003047220 */ /* 0x000fc80000400000 */
[----:B------:R-:W-:-:S05]  /*11c10*/  FFMA R4, R215, R2, R4 ;  /* 0x00000002d7047223 */ /* 0x000fca0000000004 */
[----:B------:R-:W-:-:S05]  /*11c20*/  F2FP.F16.F32.PACK_AB R4, RZ, R4 ;  /* 0x00000004ff04723e */ /* 0x000fca00000000ff */
[----:B------:R2:W-:Y:S01]  /*11c30*/  @P5 STG.E.U16 desc[UR36][R6.64+0x2f2], R4 ;  /* 0x0002f20406005986 */ /* 0x0005e2000c101524 */
[----:B------:R-:W-:-:S04]  /*11c40*/  LOP3.LUT P5, RZ, R17, 0x1, RZ, 0xc0, !PT ;  /* 0x0000000111ff7812 */ /* 0x000fc800078ac0ff */
[----:B------:R-:W-:-:S13]  /*11c50*/  ISETP.GT.AND P5, PT, R0, 0x80, P5 ;  /* 0x000000800000780c */ /* 0x000fda0002fa4270 */
[----:B--2---:R-:W-:Y:S05]  /*11c60*/  @!P5 BRA `(.L_x_606) ;  /* 0x000000000004d947 */ /* 0x004fea0003800000 */
[----:B------:R2:W5:Y:S02]  /*11c70*/  LDG.E.LTC128B.U16 R216, desc[UR36][R10.64+0x180] ;  /* 0x000180240ad87981 */ /* 0x000564000c1e1520 */
.L_x_606:
[----:B------:R-:W-:Y:S05]  /*11c80*/  BSYNC B1 ;  /* 0x0000000000017941 */ /* 0x000fea0003800000 */
.L_x_605:
        /* <DEDUP_REMOVED lines=8> */
[----:B----4-:R-:W-:Y:S05]  /*11d10*/  @!P5 BRA `(.L_x_608) ;  /* 0x000000000004d947 */ /* 0x010fea0003800000 */
[----:B------:R4:W5:Y:S02]  /*11d20*/  LDG.E.LTC128B.U16 R216, desc[UR36][R10.64+0x182] ;  /* 0x000182240ad87981 */ /* 0x000964000c1e1520 */
.L_x_608:
[----:B------:R-:W-:Y:S05]  /*11d30*/  BSYNC B1 ;  /* 0x0000000000017941 */ /* 0x000fea0003800000 */
.L_x_607:
        /* <DEDUP_REMOVED lines=8> */
[----:B0-----:R-:W-:Y:S05]  /*11dc0*/  @!P5 BRA `(.L_x_610) ;  /* 0x000000000004d947 */ /* 0x001fea0003800000 */
[----:B------:R0:W5:Y:S02]  /*11dd0*/  LDG.E.LTC128B.U16 R216, desc[UR36][R8.64+0x180] ;  /* 0x0001802408d87981 */ /* 0x000164000c1e1520 */
.L_x_610:
[----:B------:R-:W-:Y:S05]  /*11de0*/  BSYNC B1 ;  /* 0x0000000000017941 */ /* 0x000fea0003800000 */
.L_x_609:
        /* <DEDUP_REMOVED lines=10> */
.L_x_612:
[----:B------:R-:W-:Y:S05]  /*11e90*/  BSYNC B1 ;  /* 0x0000000000017941 */ /* 0x000fea0003800000 */
.L_x_611:
        /* <DEDUP_REMOVED lines=10> */
.L_x_614:
[----:B------:R-:W-:Y:S05]  /*11f40*/  BSYNC B1 ;  /* 0x0000000000017941 */ /* 0x000fea0003800000 */
.L_x_613:
        /* <DEDUP_REMOVED lines=10> */
.L_x_616:
[----:B------:R-:W-:Y:S05]  /*11ff0*/  BSYNC B1 ;  /* 0x0000000000017941 */ /* 0x000fea0003800000 */
.L_x_615:
        /* <DEDUP_REMOVED lines=10> */
.L_x_618:
[----:B------:R-:W-:Y:S05]  /*120a0*/  BSYNC B1 ;  /* 0x0000000000017941 */ /* 0x000fea0003800000 */
.L_x_617:
        /* <DEDUP_REMOVED lines=10> */
.L_x_620:
[----:B------:R-:W-:Y:S05]  /*12150*/  BSYNC B1 ;  /* 0x0000000000017941 */ /* 0x000fea0003800000 */
.L_x_619:
        /* <DEDUP_REMOVED lines=10> */
.L_x_622:
[----:B------:R-:W-:Y:S05]  /*12200*/  BSYNC B1 ;  /* 0x0000000000017941 */ /* 0x000fea0003800000 */
.L_x_621:
        /* <DEDUP_REMOVED lines=10> */
.L_x_624:
[----:B------:R-:W-:Y:S05]  /*122b0*/  BSYNC B1 ;  /* 0x0000000000017941 */ /* 0x000fea0003800000 */
.L_x_623:
        /* <DEDUP_REMOVED lines=10> */
.L_x_626:
[----:B------:R-:W-:Y:S05]  /*12360*/  BSYNC B1 ;  /* 0x0000000000017941 */ /* 0x000fea0003800000 */
.L_x_625:
        /* <DEDUP_REMOVED lines=10> */
.L_x_628:
[----:B------:R-:W-:Y:S05]  /*12410*/  BSYNC B1 ;  /* 0x0000000000017941 */ /* 0x000fea0003800000 */
.L_x_627:
        /* <DEDUP_REMOVED lines=10> */
.L_x_630:
[----:B------:R-:W-:Y:S05]  /*124c0*/  BSYNC B1 ;  /* 0x0000000000017941 */ /* 0x000fea0003800000 */
.L_x_629:
        /* <DEDUP_REMOVED lines=10> */
.L_x_632:
[----:B------:R-:W-:Y:S05]  /*12570*/  BSYNC B1 ;  /* 0x0000000000017941 */ /* 0x000fea0003800000 */
.L_x_631:
        /* <DEDUP_REMOVED lines=10> */
.L_x_634:
[----:B------:R-:W-:Y:S05]  /*12620*/  BSYNC B1 ;  /* 0x0000000000017941 */ /* 0x000fea0003800000 */
.L_x_633:
        /* <DEDUP_REMOVED lines=10> */
.L_x_636:
[----:B------:R-:W-:Y:S05]  /*126d0*/  BSYNC B1 ;  /* 0x0000000000017941 */ /* 0x000fea0003800000 */
.L_x_635:
        /* <DEDUP_REMOVED lines=10> */
.L_x_638:
[----:B------:R-:W-:Y:S05]  /*12780*/  BSYNC B1 ;  /* 0x0000000000017941 */ /* 0x000fea0003800000 */
.L_x_637:
        /* <DEDUP_REMOVED lines=10> */
.L_x_640:
[----:B------:R-:W-:Y:S05]  /*12830*/  BSYNC B1 ;  /* 0x0000000000017941 */ /* 0x000fea0003800000 */
.L_x_639:
        /* <DEDUP_REMOVED lines=10> */
.L_x_642:
[----:B------:R-:W-:Y:S05]  /*128e0*/  BSYNC B1 ;  /* 0x0000000000017941 */ /* 0x000fea0003800000 */
.L_x_641:
        /* <DEDUP_REMOVED lines=10> */
.L_x_644:
[----:B------:R-:W-:Y:S05]  /*12990*/  BSYNC B1 ;  /* 0x0000000000017941 */ /* 0x000fea0003800000 */
.L_x_643:
        /* <DEDUP_REMOVED lines=10> */
.L_x_646:
[----:B------:R-:W-:Y:S05]  /*12a40*/  BSYNC B1 ;  /* 0x0000000000017941 */ /* 0x000fea0003800000 */
.L_x_645:
        /* <DEDUP_REMOVED lines=10> */
.L_x_648:
[----:B------:R-:W-:Y:S05]  /*12af0*/  BSYNC B1 ;  /* 0x0000000000017941 */ /* 0x000fea0003800000 */
.L_x_647:
        /* <DEDUP_REMOVED lines=10> */
.L_x_650:
[----:B------:R-:W-:Y:S05]  /*12ba0*/  BSYNC B1 ;  /* 0x0000000000017941 */ /* 0x000fea0003800000 */
.L_x_649:
        /* <DEDUP_REMOVED lines=10> */
.L_x_652:
[----:B------:R-:W-:Y:S05]  /*12c50*/  BSYNC B1 ;  /* 0x0000000000017941 */ /* 0x000fea0003800000 */
.L_x_651:
        /* <DEDUP_REMOVED lines=10> */
.L_x_654:
[----:B------:R-:W-:Y:S05]  /*12d00*/  BSYNC B1 ;  /* 0x0000000000017941 */ /* 0x000fea0003800000 */
.L_x_653:
        /* <DEDUP_REMOVED lines=10> */
.L_x_656:
[----:B------:R-:W-:Y:S05]  /*12db0*/  BSYNC B1 ;  /* 0x0000000000017941 */ /* 0x000fea0003800000 */
.L_x_655:
        /* <DEDUP_REMOVED lines=10> */
.L_x_658:
[----:B------:R-:W-:Y:S05]  /*12e60*/  BSYNC B1 ;  /* 0x0000000000017941 */ /* 0x000fea0003800000 */
.L_x_657:
        /* <DEDUP_REMOVED lines=10> */
.L_x_660:
[----:B------:R-:W-:Y:S05]  /*12f10*/  BSYNC B1 ;  /* 0x0000000000017941 */ /* 0x000fea0003800000 */
.L_x_659:
        /* <DEDUP_REMOVED lines=10> */
.L_x_662:
[----:B------:R-:W-:Y:S05]  /*12fc0*/  BSYNC B1 ;  /* 0x0000000000017941 */ /* 0x000fea0003800000 */
.L_x_661:
        /* <DEDUP_REMOVED lines=10> */
.L_x_664:
[----:B------:R-:W-:Y:S05]  /*13070*/  BSYNC B1 ;  /* 0x0000000000017941 */ /* 0x000fea0003800000 */
.L_x_663:
        /* <DEDUP_REMOVED lines=10> */
.L_x_666:
[----:B------:R-:W-:Y:S05]  /*13120*/  BSYNC B1 ;  /* 0x0000000000017941 */ /* 0x000fea0003800000 */
.L_x_665:
        /* <DEDUP_REMOVED lines=10> */
.L_x_668:
[----:B------:R-:W-:Y:S05]  /*131d0*/  BSYNC B1 ;  /* 0x0000000000017941 */ /* 0x000fea0003800000 */
.L_x_667:
[----:B-----5:R-:W-:Y:S01]  /*131e0*/  HADD2.F32 R3, -RZ, R216.H0_H0 ;  /* 0x200000d8ff037230 */ /* 0x020fe20000004100 */
[----:B------:R-:W-:Y:S04]  /*131f0*/  BSSY B1, `(.L_x_669) ;  /* 0x0000009000017945 */ /* 0x000fe80003800000 */
[----:B------:R-:W-:-:S04]  /*13200*/  FMUL R4, R3, R16 ;  /* 0x0000001003047220 */ /* 0x000fc80000400000 */
[----:B------:R-:W-:-:S05]  /*13210*/  FFMA R4, R55, R2, R4 ;  /* 0x0000000237047223 */ /* 0x000fca0000000004 */
[----:B------:R-:W-:-:S05]  /*13220*/  F2FP.F16.F32.PACK_AB R4, RZ, R4 ;  /* 0x00000004ff04723e */ /* 0x000fca00000000ff */
[----:B------:R0:W-:Y:S01]  /*13230*/  @P5 STG.E.U16 desc[UR36][R20.64+0x1f2], R4 ;  /* 0x0001f20414005986 */ /* 0x0001e2000c101524 */
[----:B------:R-:W-:-:S04]  /*13240*/  ISETP.NE.AND P5, PT, R120, RZ, PT ;  /* 0x000000ff7800720c */ /* 0x000fc80003fa5270 */
[----:B------:R-:W-:-:S13]  /*13250*/  ISETP.GT.AND P5, PT, R0, 0x80, P5 ;  /* 0x000000800000780c */ /* 0x000fda0002fa4270 */
[----:B0-----:R-:W-:Y:S05]  /*13260*/  @!P5 BRA `(.L_x_670) ;  /* 0x000000000004d947 */ /* 0x001fea0003800000 */
[----:B------:R0:W5:Y:S02]  /*13270*/  LDG.E.LTC128B.U16 R216, desc[UR36][R10.64+0x200] ;  /* 0x000200240ad87981 */ /* 0x000164000c1e1520 */
.L_x_670:
[----:B------:R-:W-:Y:S05]  /*13280*/  BSYNC B1 ;  /* 0x0000000000017941 */ /* 0x000fea0003800000 */
.L_x_669:
        /* <DEDUP_REMOVED lines=10> */
.L_x_672:
[----:B------:R-:W-:Y:S05]  /*13330*/  BSYNC B1 ;  /* 0x0000000000017941 */ /* 0x000fea0003800000 */
.L_x_671:
        /* <DEDUP_REMOVED lines=10> */
.L_x_674:
[----:B------:R-:W-:Y:S05]  /*133e0*/  BSYNC B1 ;  /* 0x0000000000017941 */ /* 0x000fea0003800000 */
.L_x_673:
        /* <DEDUP_REMOVED lines=10> */
.L_x_676:
[----:B------:R-:W-:Y:S05]  /*13490*/  BSYNC B1 ;  /* 0x0000000000017941 */ /* 0x000fea0003800000 */
.L_x_675:
        /* <DEDUP_REMOVED lines=10> */
.L_x_678:
[----:B------:R-:W-:Y:S05]  /*13540*/  BSYNC B1 ;  /* 0x0000000000017941 */ /* 0x000fea0003800000 */
.L_x_677:
        /* <DEDUP_REMOVED lines=10> */
.L_x_680:
[----:B------:R-:W-:Y:S05]  /*135f0*/  BSYNC B1 ;  /* 0x0000000000017941 */ /* 0x000fea0003800000 */
.L_x_679:
        /* <DEDUP_REMOVED lines=10> */
.L_x_682:
[----:B------:R-:W-:Y:S05]  /*136a0*/  BSYNC B1 ;  /* 0x0000000000017941 */ /* 0x000fea0003800000 */
.L_x_681:
        /* <DEDUP_REMOVED lines=10> */
.L_x_684:
[----:B------:R-:W-:Y:S05]  /*13750*/  BSYNC B1 ;  /* 0x0000000000017941 */ /* 0x000fea0003800000 */
.L_x_683:
        /* <DEDUP_REMOVED lines=10> */
.L_x_686:
[----:B------:R-:W-:Y:S05]  /*13800*/  BSYNC B1 ;  /* 0x0000000000017941 */ /* 0x000fea0003800000 */
.L_x_685:
        /* <DEDUP_REMOVED lines=10> */
.L_x_688:
[----:B------:R-:W-:Y:S05]  /*138b0*/  BSYNC B1 ;  /* 0x0000000000017941 */ /* 0x000fea0003800000 */
.L_x_687:
        /* <DEDUP_REMOVED lines=10> */
.L_x_690:
[----:B------:R-:W-:Y:S05]  /*13960*/  BSYNC B1 ;  /* 0x0000000000017941 */ /* 0x000fea0003800000 */
.L_x_689:
        /* <DEDUP_REMOVED lines=10> */
.L_x_692:
[----:B------:R-:W-:Y:S05]  /*13a10*/  BSYNC B1 ;  /* 0x0000000000017941 */ /* 0x000fea0003800000 */
.L_x_691:
        /* <DEDUP_REMOVED lines=10> */
.L_x_694:
[----:B------:R-:W-:Y:S05]  /*13ac0*/  BSYNC B1 ;  /* 0x0000000000017941 */ /* 0x000fea0003800000 */
.L_x_693:
        /* <DEDUP_REMOVED lines=10> */
.L_x_696:
[----:B------:R-:W-:Y:S05]  /*13b70*/  BSYNC B1 ;  /* 0x0000000000017941 */ /* 0x000fea0003800000 */
.L_x_695:
        /* <DEDUP_REMOVED lines=10> */
.L_x_698:
[----:B------:R-:W-:Y:S05]  /*13c20*/  BSYNC B1 ;  /* 0x0000000000017941 */ /* 0x000fea0003800000 */
.L_x_697:
        /* <DEDUP_REMOVED lines=10> */
.L_x_700:
[----:B------:R-:W-:Y:S05]  /*13cd0*/  BSYNC B1 ;  /* 0x0000000000017941 */ /* 0x000fea0003800000 */
.L_x_699:
        /* <DEDUP_REMOVED lines=10> */
.L_x_702:
[----:B------:R-:W-:Y:S05]  /*13d80*/  BSYNC B1 ;  /* 0x0000000000017941 */ /* 0x000fea0003800000 */
.L_x_701:
        /* <DEDUP_REMOVED lines=10> */
.L_x_704:
[----:B------:R-:W-:Y:S05]  /*13e30*/  BSYNC B1 ;  /* 0x0000000000017941 */ /* 0x000fea0003800000 */
.L_x_703:
        /* <DEDUP_REMOVED lines=10> */
.L_x_706:
[----:B------:R-:W-:Y:S05]  /*13ee0*/  BSYNC B1 ;  /* 0x0000000000017941 */ /* 0x000fea0003800000 */
.L_x_705:
        /* <DEDUP_REMOVED lines=10> */
.L_x_708:
[----:B------:R-:W-:Y:S05]  /*13f90*/  BSYNC B1 ;  /* 0x0000000000017941 */ /* 0x000fea0003800000 */
.L_x_707:
        /* <DEDUP_REMOVED lines=10> */
.L_x_710:
[----:B------:R-:W-:Y:S05]  /*14040*/  BSYNC B1 ;  /* 0x0000000000017941 */ /* 0x000fea0003800000 */
.L_x_709:
        /* <DEDUP_REMOVED lines=10> */
.L_x_712:
[----:B------:R-:W-:Y:S05]  /*140f0*/  BSYNC B1 ;  /* 0x0000000000017941 */ /* 0x000fea0003800000 */
.L_x_711:
        /* <DEDUP_REMOVED lines=10> */
.L_x_714:
[----:B------:R-:W-:Y:S05]  /*141a0*/  BSYNC B1 ;  /* 0x0000000000017941 */ /* 0x000fea0003800000 */
.L_x_713:
        /* <DEDUP_REMOVED lines=10> */
.L_x_716:
[----:B------:R-:W-:Y:S05]  /*14250*/  BSYNC B1 ;  /* 0x0000000000017941 */ /* 0x000fea0003800000 */
.L_x_715:
        /* <DEDUP_REMOVED lines=10> */
.L_x_718:
[----:B------:R-:W-:Y:S05]  /*14300*/  BSYNC B1 ;  /* 0x0000000000017941 */ /* 0x000fea0003800000 */
.L_x_717:
        /* <DEDUP_REMOVED lines=10> */
.L_x_720:
[----:B------:R-:W-:Y:S05]  /*143b0*/  BSYNC B1 ;  /* 0x0000000000017941 */ /* 0x000fea0003800000 */
.L_x_719:
        /* <DEDUP_REMOVED lines=10> */
.L_x_722:
[----:B------:R-:W-:Y:S05]  /*14460*/  BSYNC B1 ;  /* 0x0000000000017941 */ /* 0x000fea0003800000 */
.L_x_721:
        /* <DEDUP_REMOVED lines=10> */
.L_x_724:
[----:B------:R-:W-:Y:S05]  /*14510*/  BSYNC B1 ;  /* 0x0000000000017941 */ /* 0x000fea0003800000 */
.L_x_723:
        /* <DEDUP_REMOVED lines=10> */
.L_x_726:
[----:B------:R-:W-:Y:S05]  /*145c0*/  BSYNC B1 ;  /* 0x0000000000017941 */ /* 0x000fea0003800000 */
.L_x_725:
        /* <DEDUP_REMOVED lines=10> */
.L_x_728:
[----:B------:R-:W-:Y:S05]  /*14670*/  BSYNC B1 ;  /* 0x0000000000017941 */ /* 0x000fea0003800000 */
.L_x_727:
        /* <DEDUP_REMOVED lines=10> */
.L_x_730:
[----:B------:R-:W-:Y:S05]  /*14720*/  BSYNC B1 ;  /* 0x0000000000017941 */ /* 0x000fea0003800000 */
.L_x_729:
        /* <DEDUP_REMOVED lines=10> */
.L_x_732:
[----:B------:R-:W-:Y:S05]  /*147d0*/  BSYNC B1 ;  /* 0x0000000000017941 */ /* 0x000fea0003800000 */
.L_x_731:
        /* <DEDUP_REMOVED lines=10> */
.L_x_734:
[----:B------:R-:W-:Y:S05]  /*14880*/  BSYNC B1 ;  /* 0x0000000000017941 */ /* 0x000fea0003800000 */
.L_x_733:
        /* <DEDUP_REMOVED lines=10> */
.L_x_736:
[----:B------:R-:W-:Y:S05]  /*14930*/  BSYNC B1 ;  /* 0x0000000000017941 */ /* 0x000fea0003800000 */
.L_x_735:
        /* <DEDUP_REMOVED lines=10> */
.L_x_738:
[----:B------:R-:W-:Y:S05]  /*149e0*/  BSYNC B1 ;  /* 0x0000000000017941 */ /* 0x000fea0003800000 */
.L_x_737:
        /* <DEDUP_REMOVED lines=10> */
.L_x_740:
[----:B------:R-:W-:Y:S05]  /*14a90*/  BSYNC B1 ;  /* 0x0000000000017941 */ /* 0x000fea0003800000 */
.L_x_739:
        /* <DEDUP_REMOVED lines=10> */
.L_x_742:
[----:B------:R-:W-:Y:S05]  /*14b40*/  BSYNC B1 ;  /* 0x0000000000017941 */ /* 0x000fea0003800000 */
.L_x_741:
        /* <DEDUP_REMOVED lines=10> */
.L_x_744:
[----:B------:R-:W-:Y:S05]  /*14bf0*/  BSYNC B1 ;  /* 0x0000000000017941 */ /* 0x000fea0003800000 */
.L_x_743:
        /* <DEDUP_REMOVED lines=10> */
.L_x_746:
[----:B------:R-:W-:Y:S05]  /*14ca0*/  BSYNC B1 ;  /* 0x0000000000017941 */ /* 0x000fea0003800000 */
.L_x_745:
        /* <DEDUP_REMOVED lines=10> */
.L_x_748:
[----:B------:R-:W-:Y:S05]  /*14d50*/  BSYNC B1 ;  /* 0x0000000000017941 */ /* 0x000fea0003800000 */
.L_x_747:
        /* <DEDUP_REMOVED lines=10> */
.L_x_750:
[----:B------:R-:W-:Y:S05]  /*14e00*/  BSYNC B1 ;  /* 0x0000000000017941 */ /* 0x000fea0003800000 */
.L_x_749:
        /* <DEDUP_REMOVED lines=10> */
.L_x_752:
[----:B------:R-:W-:Y:S05]  /*14eb0*/  BSYNC B1 ;  /* 0x0000000000017941 */ /* 0x000fea0003800000 */
.L_x_751:
        /* <DEDUP_REMOVED lines=10> */
.L_x_754:
[----:B------:R-:W-:Y:S05]  /*14f60*/  BSYNC B1 ;  /* 0x0000000000017941 */ /* 0x000fea0003800000 */
.L_x_753:
        /* <DEDUP_REMOVED lines=10> */
.L_x_756:
[----:B------:R-:W-:Y:S05]  /*15010*/  BSYNC B1 ;  /* 0x0000000000017941 */ /* 0x000fea0003800000 */
.L_x_755:
        /* <DEDUP_REMOVED lines=10> */
.L_x_758:
[----:B------:R-:W-:Y:S05]  /*150c0*/  BSYNC B1 ;  /* 0x0000000000017941 */ /* 0x000fea0003800000 */
.L_x_757:
        /* <DEDUP_REMOVED lines=10> */
.L_x_760:
[----:B------:R-:W-:Y:S05]  /*15170*/  BSYNC B1 ;  /* 0x0000000000017941 */ /* 0x000fea0003800000 */
.L_x_759:
        /* <DEDUP_REMOVED lines=10> */
.L_x_762:
[----:B------:R-:W-:Y:S05]  /*15220*/  BSYNC B1 ;  /* 0x0000000000017941 */ /* 0x000fea0003800000 */
.L_x_761:
        /* <DEDUP_REMOVED lines=10> */
.L_x_764:
[----:B------:R-:W-:Y:S05]  /*152d0*/  BSYNC B1 ;  /* 0x0000000000017941 */ /* 0x000fea0003800000 */
.L_x_763:
        /* <DEDUP_REMOVED lines=10> */
.L_x_766:
[----:B------:R-:W-:Y:S05]  /*15380*/  BSYNC B1 ;  /* 0x0000000000017941 */ /* 0x000fea0003800000 */
.L_x_765:
        /* <DEDUP_REMOVED lines=10> */
.L_x_768:
[----:B------:R-:W-:Y:S05]  /*15430*/  BSYNC B1 ;  /* 0x0000000000017941 */ /* 0x000fea0003800000 */
.L_x_767:
        /* <DEDUP_REMOVED lines=10> */
.L_x_770:
[----:B------:R-:W-:Y:S05]  /*154e0*/  BSYNC B1 ;  /* 0x0000000000017941 */ /* 0x000fea0003800000 */
.L_x_769:
        /* <DEDUP_REMOVED lines=10> */
.L_x_772:
[----:B------:R-:W-:Y:S05]  /*15590*/  BSYNC B1 ;  /* 0x0000000000017941 */ /* 0x000fea0003800000 */
.L_x_771:
        /* <DEDUP_REMOVED lines=9> */
.L_x_774:
[----:B------:R-:W-:Y:S05]  /*15630*/  BSYNC B1 ;  /* 0x0000000000017941 */ /* 0x000fea0003800000 */
.L_x_773:
        /* <DEDUP_REMOVED lines=9> */
.L_x_776:
[----:B------:R-:W-:Y:S05]  /*156d0*/  BSYNC B1 ;  /* 0x0000000000017941 */ /* 0x000fea0003800000 */
.L_x_775:
        /* <DEDUP_REMOVED lines=9> */
.L_x_778:
[----:B------:R-:W-:Y:S05]  /*15770*/  BSYNC B1 ;  /* 0x0000000000017941 */ /* 0x000fea0003800000 */
.L_x_777:
        /* <DEDUP_REMOVED lines=9> */
.L_x_780:
[----:B------:R-:W-:Y:S05]  /*15810*/  BSYNC B1 ;  /* 0x0000000000017941 */ /* 0x000fea0003800000 */
.L_x_779:
        /* <DEDUP_REMOVED lines=9> */
.L_x_782:
[----:B------:R-:W-:Y:S05]  /*158b0*/  BSYNC B1 ;  /* 0x0000000000017941 */ /* 0x000fea0003800000 */
.L_x_781:
        /* <DEDUP_REMOVED lines=9> */
.L_x_784:
[----:B------:R-:W-:Y:S05]  /*15950*/  BSYNC B1 ;  /* 0x0000000000017941 */ /* 0x000fea0003800000 */
.L_x_783:
        /* <DEDUP_REMOVED lines=9> */
.L_x_786:
[----:B------:R-:W-:Y:S05]  /*159f0*/  BSYNC B1 ;  /* 0x0000000000017941 */ /* 0x000fea0003800000 */
.L_x_785:
        /* <DEDUP_REMOVED lines=9> */
.L_x_788:
[----:B------:R-:W-:Y:S05]  /*15a90*/  BSYNC B1 ;  /* 0x0000000000017941 */ /* 0x000fea0003800000 */
.L_x_787:
        /* <DEDUP_REMOVED lines=9> */
.L_x_790:
[----:B------:R-:W-:Y:S05]  /*15b30*/  BSYNC B1 ;  /* 0x0000000000017941 */ /* 0x000fea0003800000 */
.L_x_789:
        /* <DEDUP_REMOVED lines=9> */
.L_x_792:
[----:B------:R-:W-:Y:S05]  /*15bd0*/  BSYNC B1 ;  /* 0x0000000000017941 */ /* 0x000fea0003800000 */
.L_x_791:
        /* <DEDUP_REMOVED lines=9> */
.L_x_794:
[----:B------:R-:W-:Y:S05]  /*15c70*/  BSYNC B1 ;  /* 0x0000000000017941 */ /* 0x000fea0003800000 */
.L_x_793:
        /* <DEDUP_REMOVED lines=9> */
.L_x_796:
[----:B------:R-:W-:Y:S05]  /*15d10*/  BSYNC B1 ;  /* 0x0000000000017941 */ /* 0x000fea0003800000 */
.L_x_795:
[----:B------:R-:W-:Y:S05]  /*15d20*/  @!P0 BRA `(.L_x_797) ;  /* 0x0000007c00608947 */ /* 0x000fea0003800000 */
[----:B0----5:R-:W-:-:S05]  /*15d30*/  HADD2.F32 R3, -RZ, R216.H0_H0 ;  /* 0x200000d8ff037230 */ /* 0x021fca0000004100 */
[----:B------:R-:W-:-:S04]  /*15d40*/  FMUL R0, R3, R16 ;  /* 0x0000001003007220 */ /* 0x000fc80000400000 */
[----:B------:R-:W-:-:S05]  /*15d50*/  FFMA R0, R119, R2, R0 ;  /* 0x0000000277007223 */ /* 0x000fca0000000000 */
[----:B------:R-:W-:-:S05]  /*15d60*/  F2FP.F16.F32.PACK_AB R0, RZ, R0 ;  /* 0x00000000ff00723e */ /* 0x000fca00000000ff */
[----:B------:R0:W-:Y:S01]  /*15d70*/  STG.E.U16 desc[UR36][R20.64+0x2f2], R0 ;  /* 0x0002f20014007986 */ /* 0x0001e2000c101524 */
[----:B------:R-:W-:Y:S05]  /*15d80*/  BRA `(.L_x_797) ;  /* 0x0000007c00487947 */ /* 0x000fea0003800000 */
.L_x_34:
[----:B------:R-:W2:Y:S01]  /*15d90*/  LDL.LU R8, [R1+0x18c] ;  /* 0x00018c0001087983 */ /* 0x000ea20000300800 */
[----:B------:R-:W-:-:S03]  /*15da0*/  ULDC.64 UR4, c[0x0][0x5c0] ;  /* 0x0001700000047ab9 */ /* 0x000fc60000000a00 */
[----:B------:R-:W3:Y:S04]  /*15db0*/  LDL.LU R10, [R1+0x1f8] ;  /* 0x0001f800010a7983 */ /* 0x000ee80000300800 */
[----:B------:R-:W5:Y:S04]  /*15dc0*/  LDL.LU R11, [R1+0x1fc] ;  /* 0x0001fc00010b7983 */ /* 0x000f680000300800 */
[----:B------:R-:W4:Y:S04]  /*15dd0*/  LDL.LU R12, [R1+0x200] ;  /* 0x00020000010c7983 */ /* 0x000f280000300800 */
[----:B------:R-:W5:Y:S04]  /*15de0*/  LDL.LU R235, [R1+0x2a4] ;  /* 0x0002a40001eb7983 */ /* 0x000f680000300800 */
        /* <DEDUP_REMOVED lines=13> */
[----:B------:R-:W5:Y:S01]  /*15ec0*/  LDL.LU R221, [R1+0x2dc] ;  /* 0x0002dc0001dd7983 */ /* 0x000f620000300800 */
[----:B------:R-:W-:-:S03]  /*15ed0*/  LEA R4, P0, R6, UR4, 0x1 ;  /* 0x0000000406047c11 */ /* 0x000fc6000f8008ff */
[----:B------:R-:W5:Y:S04]  /*15ee0*/  LDL.LU R220, [R1+0x2e0] ;  /* 0x0002e00001dc7983 */ /* 0x000f680000300800 */
[----:B------:R-:W5:Y:S04]  /*15ef0*/  LDL.LU R219, [R1+0x2e4] ;  /* 0x0002e40001db7983 */ /* 0x000f680000300800 */
[----:B------:R-:W5:Y:S04]  /*15f00*/  LDL.LU R218, [R1+0x2e8] ;  /* 0x0002e80001da7983 */ /* 0x000f680000300800 */
[----:B------:R-:W5:Y:S01]  /*15f10*/  LDL.LU R216, [R1+0x2ec] ;  /* 0x0002ec0001d87983 */ /* 0x000f620000300800 */
[----:B------:R-:W-:-:S03]  /*15f20*/  LEA.HI.X R5, R6, UR5, R14, 0x1, P0 ;  /* 0x0000000506057c11 */ /* 0x000fc600080f0c0e */
[----:B------:R-:W5:Y:S04]  /*15f30*/  LDL.LU R21, [R1+0x2f0] ;  /* 0x0002f00001157983 */ /* 0x000f680000300800 */
[----:B------:R-:W5:Y:S04]  /*15f40*/  LDL.LU R20, [R1+0x2f4] ;  /* 0x0002f40001147983 */ /* 0x000f680000300800 */
[----:B------:R-:W5:Y:S04]  /*15f50*/  LDL.LU R19, [R1+0x2f8] ;  /* 0x0002f80001137983 */ /* 0x000f680000300800 */
[----:B------:R-:W5:Y:S04]  /*15f60*/  LDL.LU R13, [R1+0x2fc] ;  /* 0x0002fc00010d7983 */ /* 0x000f680000300800 */
[----:B------:R-:W2:Y:S04]  /*15f70*/  LDL.LU R6, [R1+0x180] ;  /* 0x0001800001067983 */ /* 0x000ea80000300800 */
[----:B------:R-:W3:Y:S01]  /*15f80*/  LDL.LU R7, [R1+0x188] ;  /* 0x0001880001077983 */ /* 0x000ee20000300800 */
[----:B--2---:R-:W-:-:S05]  /*15f90*/  FMUL R6, R6, R2 ;  /* 0x0000000206067220 */ /* 0x004fca0000400000 */
[----:B------:R-:W-:-:S05]  /*15fa0*/  F2FP.F16.F32.PACK_AB R6, RZ, R6 ;  /* 0x00000006ff06723e */ /* 0x000fca00000000ff */
[----:B------:R0:W-:Y:S04]  /*15fb0*/  @P1 STG.E.U16 desc[UR36][R4.64], R6 ;  /* 0x0000000604001986 */ /* 0x0001e8000c101524 */
[----:B0-----:R-:W2:Y:S01]  /*15fc0*/  LDL.LU R6, [R1+0x184] ;  /* 0x0001840001067983 */ /* 0x001ea20000300800 */
[----:B------:R-:W-:Y:S01]  /*15fd0*/  ISETP.GT.AND P3, PT, R3, 0x1, PT ;  /* 0x000000010300780c */ /* 0x000fe20003f64270 */
[-C--:B---3--:R-:W-:Y:S01]  /*15fe0*/  FMUL R7, R7, R2.reuse ;  /* 0x0000000207077220 */ /* 0x088fe20000400000 */
[----:B------:R-:W-:Y:S01]  /*15ff0*/  USHF.L.U32 UR5, UR8, 0x4, URZ ;  /* 0x0000000408057899 */ /* 0x000fe2000800063f */
[C---:B------:R-:W-:Y:S01]  /*16000*/  ISETP.GT.AND P2, PT, R0.reuse, 0x8, P5 ;  /* 0x000000080000780c */ /* 0x040fe20002f44270 */
[----:B------:R-:W-:Y:S01]  /*16010*/  USHF.L.U64.HI UR4, UR8, 0x4, UR9 ;  /* 0x0000000408047899 */ /* 0x000fe20008010209 */
[----:B------:R-:W-:Y:S01]  /*16020*/  ISETP.GT.AND P0, PT, R0, RZ, P3 ;  /* 0x000000ff0000720c */ /* 0x000fe20001f04270 */
[----:B------:R-:W-:Y:S01]  /*16030*/  FMUL R8, R8, R2 ;  /* 0x0000000208087220 */ /* 0x000fe20000400000 */
[----:B------:R-:W-:-:S04]  /*16040*/  F2FP.F16.F32.PACK_AB R7, RZ, R7 ;  /* 0x00000007ff07723e */ /* 0x000fc800000000ff */
[----:B------:R-:W-:Y:S02]  /*16050*/  PRMT R9, R7, 0x7610, R9 ;  /* 0x0000761007097816 */ /* 0x000fe40000000009 */
[----:B------:R-:W-:Y:S01]  /*16060*/  F2FP.F16.F32.PACK_AB R8, RZ, R8 ;  /* 0x00000008ff08723e */ /* 0x000fe200000000ff */
[----:B--2---:R-:W-:-:S05]  /*16070*/  FMUL R6, R6, R2 ;  /* 0x0000000206067220 */ /* 0x004fca0000400000 */
[----:B------:R-:W-:-:S05]  /*16080*/  F2FP.F16.F32.PACK_AB R6, RZ, R6 ;  /* 0x00000006ff06723e */ /* 0x000fca00000000ff */
[----:B------:R0:W-:Y:S01]  /*16090*/  @P0 STG.E.U16 desc[UR36][R4.64+0x2], R6 ;  /* 0x0000020604000986 */ /* 0x0001e2000c101524 */
[----:B------:R-:W-:Y:S02]  /*160a0*/  ISETP.GT.AND P0, PT, R0, 0x8, P3 ;  /* 0x000000080000780c */ /* 0x000fe40001f04270 */
[----:B0-----:R-:W-:-:S04]  /*160b0*/  IADD3 R6, P1, R4, UR5, RZ ;  /* 0x0000000504067c10 */ /* 0x001fc8000ff3e0ff */
[----:B------:R-:W-:-:S05]  /*160c0*/  IADD3.X R7, R5, UR4, RZ, P1, !PT ;  /* 0x0000000405077c10 */ /* 0x000fca0008ffe4ff */
[----:B------:R0:W-:Y:S04]  /*160d0*/  @P2 STG.E.U16 desc[UR36][R6.64], R9 ;  /* 0x0000000906002986 */ /* 0x0001e8000c101524 */
[----:B------:R1:W-:Y:S04]  /*160e0*/  @P0 STG.E.U16 desc[UR36][R6.64+0x2], R8 ;  /* 0x0000020806000986 */ /* 0x0003e8000c101524 */
[----:B0-----:R-:W2:Y:S04]  /*160f0*/  LDL.LU R9, [R1+0x1f4] ;  /* 0x0001f40001097983 */ /* 0x001ea80000300800 */
[----:B-1----:R-:W3:Y:S01]  /*16100*/  LDL.LU R8, [R1+0x190] ;  /* 0x0001900001087983 */ /* 0x002ee20000300800 */
[----:B------:R-:W-:-:S04]  /*16110*/  ISETP.GT.AND P4, PT, R3, 0x8, PT ;  /* 0x000000080300780c */ /* 0x000fc80003f84270 */
[----:B------:R-:W-:Y:S01]  /*16120*/  ISETP.GT.AND P0, PT, R0, RZ, P4 ;  /* 0x000000ff0000720c */ /* 0x000fe20002704270 */
[----:B---3--:R-:W-:-:S05]  /*16130*/  FMUL R8, R8, R2 ;  /* 0x0000000208087220 */ /* 0x008fca0000400000 */
[----:B------:R-:W-:-:S07]  /*16140*/  F2FP.F16.F32.PACK_AB R8, RZ, R8 ;  /* 0x00000008ff08723e */ /* 0x000fce00000000ff */
[----:B------:R0:W-:Y:S04]  /*16150*/  @P0 STG.E.U16 desc[UR36][R4.64+0x10], R8 ;  /* 0x0000100804000986 */ /* 0x0001e8000c101524 */
[----:B0-----:R-:W3:Y:S01]  /*16160*/  LDL.LU R8, [R1+0x194] ;  /* 0x0001940001087983 */ /* 0x001ee20000300800 */
[----:B------:R-:W-:-:S04]  /*16170*/  ISETP.GT.AND P3, PT, R3, 0x9, PT ;  /* 0x000000090300780c */ /* 0x000fc80003f64270 */
[----:B------:R-:W-:Y:S01]  /*16180*/  ISETP.GT.AND P0, PT, R0, RZ, P3 ;  /* 0x000000ff0000720c */ /* 0x000fe20001f04270 */
[----:B---3--:R-:W-:-:S05]  /*16190*/  FMUL R8, R8, R2 ;  /* 0x0000000208087220 */ /* 0x008fca0000400000 */
[----:B------:R-:W-:-:S07]  /*161a0*/  F2FP.F16.F32.PACK_AB R8, RZ, R8 ;  /* 0x00000008ff08723e */ /* 0x000fce00000000ff */
[----:B------:R0:W-:Y:S04]  /*161b0*/  @P0 STG.E.U16 desc[UR36][R4.64+0x12], R8 ;  /* 0x0000120804000986 */ /* 0x0001e8000c101524 */
[----:B0-----:R-:W3:Y:S01]  /*161c0*/  LDL.LU R8, [R1+0x198] ;  /* 0x0001980001087983 */ /* 0x001ee20000300800 */
[----:B------:R-:W-:Y:S01]  /*161d0*/  ISETP.GT.AND P0, PT, R0, 0x8, P4 ;  /* 0x000000080000780c */ /* 0x000fe20002704270 */
        /* <DEDUP_REMOVED lines=119> */
[C---:B------:R-:W-:Y:S01]  /*16950*/  ISETP.GT.AND P2, PT, R3.reuse, 0x38, PT ;  /* 0x000000380300780c */ /* 0x040fe20003f44270 */
[----:B------:R-:W-:Y:S01]  /*16960*/  USHF.L.U64.HI UR11, UR8, 0x8, UR9 ;  /* 0x00000008080b7899 */ /* 0x000fe20008010209 */
[----:B------:R-:W-:Y:S01]  /*16970*/  ISETP.GT.AND P1, PT, R3, 0x39, PT ;  /* 0x000000390300780c */ /* 0x000fe20003f24270 */
[-C--:B------:R-:W-:Y:S01]  /*16980*/  FMUL R10, R10, R2.reuse ;  /* 0x000000020a0a7220 */ /* 0x080fe20000400000 */
[----:B------:R-:W-:Y:S01]  /*16990*/  ISETP.GT.AND P0, PT, R0, RZ, P2 ;  /* 0x000000ff0000720c */ /* 0x000fe20001704270 */
[----:B----4-:R-:W-:-:S03]  /*169a0*/  FMUL R12, R12, R2 ;  /* 0x000000020c0c7220 */ /* 0x010fc60000400000 */
[----:B------:R-:W-:Y:S02]  /*169b0*/  F2FP.F16.F32.PACK_AB R10, RZ, R10 ;  /* 0x0000000aff0a723e */ /* 0x000fe400000000ff */
[----:B------:R-:W-:Y:S01]  /*169c0*/  F2FP.F16.F32.PACK_AB R12, RZ, R12 ;  /* 0x0000000cff0c723e */ /* 0x000fe200000000ff */
[----:B---3--:R-:W-:-:S05]  /*169d0*/  FMUL R8, R8, R2 ;  /* 0x0000000208087220 */ /* 0x008fca0000400000 */
[----:B------:R-:W-:-:S05]  /*169e0*/  F2FP.F16.F32.PACK_AB R8, RZ, R8 ;  /* 0x00000008ff08723e */ /* 0x000fca00000000ff */
[----:B------:R2:W-:Y:S01]  /*169f0*/  @P0 STG.E.U16 desc[UR36][R4.64+0x70], R8 ;  /* 0x0000700804000986 */ /* 0x0005e2000c101524 */
[----:B------:R-:W-:Y:S01]  /*16a00*/  ISETP.GT.AND P0, PT, R0, RZ, P1 ;  /* 0x000000ff0000720c */ /* 0x000fe20000f04270 */
[----:B--2---:R-:W-:-:S05]  /*16a10*/  FMUL R8, R9, R2 ;  /* 0x0000000209087220 */ /* 0x004fca0000400000 */
[----:B------:R-:W-:-:S07]  /*16a20*/  F2FP.F16.F32.PACK_AB R8, RZ, R8 ;  /* 0x00000008ff08723e */ /* 0x000fce00000000ff */
[----:B------:R0:W-:Y:S02]  /*16a30*/  @P0 STG.E.U16 desc[UR36][R4.64+0x72], R8 ;  /* 0x0000720804000986 */ /* 0x0001e4000c101524 */
[----:B0-----:R-:W-:-:S05]  /*16a40*/  IMAD.U32 R8, RZ, RZ, UR8 ;  /* 0x00000008ff087e24 */ /* 0x001fca000f8e00ff */
[----:B------:R-:W-:-:S04]  /*16a50*/  LEA R8, P0, R8, R4, 0x8 ;  /* 0x0000000408087211 */ /* 0x000fc800078040ff */
[----:B------:R-:W-:Y:S02]  /*16a60*/  IADD3.X R9, R5, UR11, RZ, P0, !PT ;  /* 0x0000000b05097c10 */ /* 0x000fe400087fe4ff */
[----:B------:R-:W-:Y:S02]  /*16a70*/  ISETP.GT.AND P0, PT, R0, 0x8, P2 ;  /* 0x000000080000780c */ /* 0x000fe40001704270 */
[----:B------:R-:W-:-:S11]  /*16a80*/  ISETP.GT.AND P2, PT, R3, 0x40, PT ;  /* 0x000000400300780c */ /* 0x000fd60003f44270 */
[----:B------:R5:W-:Y:S01]  /*16a90*/  @P0 STG.E.U16 desc[UR36][R6.64+0x70], R10 ;  /* 0x0000700a06000986 */ /* 0x000be2000c101524 */
[----:B------:R-:W-:Y:S01]  /*16aa0*/  ISETP.GT.AND P0, PT, R0, 0x8, P1 ;  /* 0x000000080000780c */ /* 0x000fe20000f04270 */
[----:B-----5:R-:W-:-:S05]  /*16ab0*/  FMUL R10, R11, R2 ;  /* 0x000000020b0a7220 */ /* 0x020fca0000400000 */
[----:B------:R-:W-:-:S07]  /*16ac0*/  F2FP.F16.F32.PACK_AB R10, RZ, R10 ;  /* 0x0000000aff0a723e */ /* 0x000fce00000000ff */
[----:B------:R0:W-:Y:S02]  /*16ad0*/  @P0 STG.E.U16 desc[UR36][R6.64+0x72], R10 ;  /* 0x0000720a06000986 */ /* 0x0001e4000c101524 */
[----:B0-----:R-:W-:-:S04]  /*16ae0*/  IADD3 R10, P0, R8, UR5, RZ ;  /* 0x00000005080a7c10 */ /* 0x001fc8000ff1e0ff */
[----:B------:R-:W-:Y:S02]  /*16af0*/  IADD3.X R11, R9, UR4, RZ, P0, !PT ;  /* 0x00000004090b7c10 */ /* 0x000fe400087fe4ff */
[----:B------:R-:W-:-:S13]  /*16b00*/  ISETP.GT.AND P0, PT, R0, RZ, P2 ;  /* 0x000000ff0000720c */ /* 0x000fda0001704270 */
[----:B------:R0:W-:Y:S04]  /*16b10*/  @P0 STG.E.U16 desc[UR36][R4.64+0x80], R12 ;  /* 0x0000800c04000986 */ /* 0x0001e8000c101524 */
[----:B0-----:R-:W2:Y:S01]  /*16b20*/  LDL.LU R12, [R1+0x204] ;  /* 0x00020400010c7983 */ /* 0x001ea20000300800 */
[----:B------:R-:W-:-:S04]  /*16b30*/  ISETP.GT.AND P1, PT, R3, 0x41, PT ;  /* 0x000000410300780c */ /* 0x000fc80003f24270 */
[----:B------:R-:W-:Y:S01]  /*16b40*/  ISETP.GT.AND P0, PT, R0, RZ, P1 ;  /* 0x000000ff0000720c */ /* 0x000fe20000f04270 */
[----:B--2---:R-:W-:-:S05]  /*16b50*/  FMUL R12, R12, R2 ;  /* 0x000000020c0c7220 */ /* 0x004fca0000400000 */
[----:B------:R-:W-:-:S07]  /*16b60*/  F2FP.F16.F32.PACK_AB R12, RZ, R12 ;  /* 0x0000000cff0c723e */ /* 0x000fce00000000ff */
[----:B------:R0:W-:Y:S04]  /*16b70*/  @P0 STG.E.U16 desc[UR36][R4.64+0x82], R12 ;  /* 0x0000820c04000986 */ /* 0x0001e8000c101524 */
[----:B0-----:R-:W2:Y:S01]  /*16b80*/  LDL.LU R12, [R1+0x208] ;  /* 0x00020800010c7983 */ /* 0x001ea20000300800 */
[----:B------:R-:W-:Y:S01]  /*16b90*/  ISETP.GT.AND P0, PT, R0, 0x8, P2 ;  /* 0x000000080000780c */ /* 0x000fe20001704270 */
        /* <DEDUP_REMOVED lines=207> */
[C---:B------:R-:W-:Y:S02]  /*17890*/  ISETP.GT.AND P2, PT, R3.reuse, 0x90, PT ;  /* 0x000000900300780c */ /* 0x040fe40003f44270 */
[C---:B------:R-:W-:Y:S02]  /*178a0*/  ISETP.GT.AND P1, PT, R3.reuse, 0x91, PT ;  /* 0x000000910300780c */ /* 0x040fe40003f24270 */
[----:B------:R-:W-:Y:S02]  /*178b0*/  ISETP.GT.AND P0, PT, R0, RZ, P2 ;  /* 0x000000ff0000720c */ /* 0x000fe40001704270 */
[----:B------:R-:W-:-:S02]  /*178c0*/  ISETP.GT.AND P4, PT, R3, 0xa9, PT ;  /* 0x000000a90300780c */ /* 0x000fc40003f84270 */
[----:B------:R-:W-:Y:S01]  /*178d0*/  ISETP.GT.AND P3, PT, R3, 0xb1, PT ;  /* 0x000000b10300780c */ /* 0x000fe20003f64270 */
[----:B--2---:R-:W-:-:S05]  /*178e0*/  FMUL R12, R12, R2 ;  /* 0x000000020c0c7220 */ /* 0x004fca0000400000 */
[----:B------:R-:W-:-:S05]  /*178f0*/  F2FP.F16.F32.PACK_AB R12, RZ, R12 ;  /* 0x0000000cff0c723e */ /* 0x000fca00000000ff */
[----:B------:R0:W-:Y:S01]  /*17900*/  @P0 STG.E.U16 desc[UR36][R4.64+0x120], R12 ;  /* 0x0001200c04000986 */ /* 0x0001e2000c101524 */
[----:B------:R-:W-:Y:S01]  /*17910*/  ISETP.GT.AND P0, PT, R0, RZ, P1 ;  /* 0x000000ff0000720c */ /* 0x000fe20000f04270 */
[----:B0-----:R-:W-:-:S05]  /*17920*/  FMUL R12, R235, R2 ;  /* 0x00000002eb0c7220 */ /* 0x001fca0000400000 */
[----:B------:R-:W-:-:S07]  /*17930*/  F2FP.F16.F32.PACK_AB R12, RZ, R12 ;  /* 0x0000000cff0c723e */ /* 0x000fce00000000ff */
[----:B------:R0:W-:Y:S01]  /*17940*/  @P0 STG.E.U16 desc[UR36][R4.64+0x122], R12 ;  /* 0x0001220c04000986 */ /* 0x0001e2000c101524 */
[----:B------:R-:W-:Y:S02]  /*17950*/  ISETP.GT.AND P0, PT, R0, 0x8, P2 ;  /* 0x000000080000780c */ /* 0x000fe40001704270 */
[----:B------:R-:W-:Y:S01]  /*17960*/  ISETP.GT.AND P2, PT, R3, 0x98, PT ;  /* 0x000000980300780c */ /* 0x000fe20003f44270 */
[----:B0-----:R-:W-:-:S05]  /*17970*/  FMUL R12, R234, R2 ;  /* 0x00000002ea0c7220 */ /* 0x001fca0000400000 */
[----:B------:R-:W-:-:S05]  /*17980*/  F2FP.F16.F32.PACK_AB R12, RZ, R12 ;  /* 0x0000000cff0c723e */ /* 0x000fca00000000ff */
[----:B------:R0:W-:Y:S01]  /*17990*/  @P0 STG.E.U16 desc[UR36][R6.64+0x120], R12 ;  /* 0x0001200c06000986 */ /* 0x0001e2000c101524 */
[----:B------:R-:W-:Y:S02]  /*179a0*/  ISETP.GT.AND P0, PT, R0, 0x8, P1 ;  /* 0x000000080000780c */ /* 0x000fe40000f04270 */
[----:B------:R-:W-:Y:S01]  /*179b0*/  ISETP.GT.AND P1, PT, R3, 0x99, PT ;  /* 0x000000990300780c */ /* 0x000fe20003f24270 */
[----:B0-----:R-:W-:-:S05]  /*179c0*/  FMUL R12, R233, R2 ;  /* 0x00000002e90c7220 */ /* 0x001fca0000400000 */
[----:B------:R-:W-:-:S05]  /*179d0*/  F2FP.F16.F32.PACK_AB R12, RZ, R12 ;  /* 0x0000000cff0c723e */ /* 0x000fca00000000ff */
[----:B------:R0:W-:Y:S01]  /*179e0*/  @P0 STG.E.U16 desc[UR36][R6.64+0x122], R12 ;  /* 0x0001220c06000986 */ /* 0x0001e2000c101524 */
[----:B------:R-:W-:Y:S01]  /*179f0*/  ISETP.GT.AND P0, PT, R0, RZ, P2 ;  /* 0x000000ff0000720c */ /* 0x000fe20001704270 */
[----:B0-----:R-:W-:-:S05]  /*17a00*/  FMUL R12, R232, R2 ;  /* 0x00000002e80c7220 */ /* 0x001fca0000400000 */
[----:B------:R-:W-:-:S07]  /*17a10*/  F2FP.F16.F32.PACK_AB R12, RZ, R12 ;  /* 0x0000000cff0c723e */ /* 0x000fce00000000ff */
        /* <DEDUP_REMOVED lines=41> */
[----:B------:R-:W-:Y:S01]  /*17cb0*/  ISETP.GT.AND P0, PT, R0, 0x8, P1 ;  /* 0x000000080000780c */ /* 0x000fe20000f04270 */
[----:B0-----:R-:W-:-:S05]  /*17cc0*/  FMUL R12, R222, R2 ;  /* 0x00000002de0c7220 */ /* 0x001fca0000400000 */
[----:B------:R-:W-:-:S07]  /*17cd0*/  F2FP.F16.F32.PACK_AB R12, RZ, R12 ;  /* 0x0000000cff0c723e */ /* 0x000fce00000000ff */
[----:B------:R0:W-:Y:S01]  /*17ce0*/  @P0 STG.E.U16 desc[UR36][R6.64+0x150], R12 ;  /* 0x0001500c06000986 */ /* 0x0001e2000c101524 */
[----:B------:R-:W-:Y:S01]  /*17cf0*/  ISETP.GT.AND P0, PT, R0, 0x8, P4 ;  /* 0x000000080000780c */ /* 0x000fe20002704270 */
[----:B0-----:R-:W-:-:S05]  /*17d00*/  FMUL R12, R221, R2 ;  /* 0x00000002dd0c7220 */ /* 0x001fca0000400000 */
[----:B------:R-:W-:-:S07]  /*17d10*/  F2FP.F16.F32.PACK_AB R12, RZ, R12 ;  /* 0x0000000cff0c723e */ /* 0x000fce00000000ff */
        /* <DEDUP_REMOVED lines=17> */
[----:B------:R-:W-:-:S04]  /*17e30*/  ISETP.GT.AND P0, PT, R3, 0xb8, PT ;  /* 0x000000b80300780c */ /* 0x000fc80003f04270 */
[----:B------:R-:W-:Y:S01]  /*17e40*/  ISETP.GT.AND P1, PT, R0, RZ, P0 ;  /* 0x000000ff0000720c */ /* 0x000fe20000724270 */
        /* <DEDUP_REMOVED lines=13> */
[----:B0-----:R-:W-:Y:S02]  /*17f20*/  FMUL R12, R13, R2 ;  /* 0x000000020d0c7220 */ /* 0x001fe40000400000 */
[----:B------:R-:W2:Y:S04]  /*17f30*/  LDL.LU R13, [R1+0x118] ;  /* 0x00011800010d7983 */ /* 0x000ea80000300800 */
[----:B------:R-:W3:Y:S04]  /*17f40*/  LDL.LU R235, [R1+0x128] ;  /* 0x0001280001eb7983 */ /* 0x000ee80000300800 */
        /* <DEDUP_REMOVED lines=12> */
[----:B------:R-:W-:-:S03]  /*18010*/  F2FP.F16.F32.PACK_AB R12, RZ, R12 ;  /* 0x0000000cff0c723e */ /* 0x000fc600000000ff */
[----:B------:R-:W5:Y:S04]  /*18020*/  LDL.LU R222, [R1+0x15c] ;  /* 0x00015c0001de7983 */ /* 0x000f680000300800 */
[----:B------:R-:W5:Y:S04]  /*18030*/  LDL.LU R221, [R1+0x160] ;  /* 0x0001600001dd7983 */ /* 0x000f680000300800 */
[----:B------:R-:W5:Y:S04]  /*18040*/  LDL.LU R220, [R1+0x164] ;  /* 0x0001640001dc7983 */ /* 0x000f680000300800 */
[----:B------:R-:W3:Y:S04]  /*18050*/  LDL.LU R19, [R1+0x168] ;  /* 0x0001680001137983 */ /* 0x000ee80000300800 */
[----:B------:R-:W4:Y:S04]  /*18060*/  LDL.LU R20, [R1+0x16c] ;  /* 0x00016c0001147983 */ /* 0x000f280000300800 */
[----:B------:R-:W5:Y:S04]  /*18070*/  LDL.LU R21, [R1+0x170] ;  /* 0x0001700001157983 */ /* 0x000f680000300800 */
[----:B------:R-:W5:Y:S04]  /*18080*/  LDL.LU R216, [R1+0x174] ;  /* 0x0001740001d87983 */ /* 0x000f680000300800 */
[----:B------:R-:W5:Y:S04]  /*18090*/  LDL.LU R219, [R1+0x178] ;  /* 0x0001780001db7983 */ /* 0x000f680000300800 */
[----:B------:R-:W5:Y:S04]  /*180a0*/  LDL.LU R218, [R1+0x17c] ;  /* 0x00017c0001da7983 */ /* 0x000f680000300800 */
[----:B------:R0:W-:Y:S04]  /*180b0*/  @P6 STG.E.U16 desc[UR36][R6.64+0x172], R12 ;  /* 0x0001720c06006986 */ /* 0x0001e8000c101524 */
[----:B0-----:R-:W2:Y:S01]  /*180c0*/  LDL.LU R12, [R1] ;  /* 0x00000000010c7983 */ /* 0x001ea20000300800 */
[----:B------:R-:W-:Y:S01]  /*180d0*/  ISETP.GT.AND P6, PT, R0, 0x80, P5 ;  /* 0x000000800000780c */ /* 0x000fe20002fc4270 */
[----:B--2---:R-:W-:-:S05]  /*180e0*/  FMUL R12, R12, R2 ;  /* 0x000000020c0c7220 */ /* 0x004fca0000400000 */
[----:B------:R-:W-:-:S07]  /*180f0*/  F2FP.F16.F32.PACK_AB R12, RZ, R12 ;  /* 0x0000000cff0c723e */ /* 0x000fce00000000ff */
[----:B------:R0:W-:Y:S04]  /*18100*/  @P6 STG.E.U16 desc[UR36][R8.64], R12 ;  /* 0x0000000c08006986 */ /* 0x0001e8000c101524 */
[----:B0-----:R-:W2:Y:S01]  /*18110*/  LDL.LU R12, [R1+0x4] ;  /* 0x00000400010c7983 */ /* 0x001ea20000300800 */
[----:B------:R-:W-:-:S04]  /*18120*/  ISETP.GT.AND P6, PT, R3, 0x1, PT ;  /* 0x000000010300780c */ /* 0x000fc80003fc4270 */
[----:B------:R-:W-:Y:S01]  /*18130*/  ISETP.GT.AND P6, PT, R0, 0x80, P6 ;  /* 0x000000800000780c */ /* 0x000fe200037c4270 */
[----:B--2---:R-:W-:-:S05]  /*18140*/  FMUL R12, R12, R2 ;  /* 0x000000020c0c7220 */ /* 0x004fca0000400000 */
[----:B------:R-:W-:-:S07]  /*18150*/  F2FP.F16.F32.PACK_AB R12, RZ, R12 ;  /* 0x0000000cff0c723e */ /* 0x000fce00000000ff */
[----:B------:R0:W-:Y:S04]  /*18160*/  @P6 STG.E.U16 desc[UR36][R8.64+0x2], R12 ;  /* 0x0000020c08006986 */ /* 0x0001e8000c101524 */
[----:B0-----:R-:W2:Y:S01]  /*18170*/  LDL.LU R12, [R1+0x8] ;  /* 0x00000800010c7983 */ /* 0x001ea20000300800 */
[----:B------:R-:W-:Y:S02]  /*18180*/  ISETP.GT.AND P5, PT, R0, 0x88, P5 ;  /* 0x000000880000780c */ /* 0x000fe40002fa4270 */
[----:B------:R-:W-:Y:S01]  /*18190*/  ISETP.GT.AND P6, PT, R3, 0x1, PT ;  /* 0x000000010300780c */ /* 0x000fe20003fc4270 */
[----:B--2---:R-:W-:-:S05]  /*181a0*/  FMUL R12, R12, R2 ;  /* 0x000000020c0c7220 */ /* 0x004fca0000400000 */
[----:B------:R-:W-:-:S05]  /*181b0*/  F2FP.F16.F32.PACK_AB R12, RZ, R12 ;  /* 0x0000000cff0c723e */ /* 0x000fca00000000ff */
        /* <DEDUP_REMOVED lines=381> */
[----:B------:R-:W-:Y:S01]  /*19990*/  ISETP.GT.AND P6, PT, R3, 0x89, PT ;  /* 0x000000890300780c */ /* 0x000fe20003fc4270 */
[----:B------:R-:W-:-:S03]  /*199a0*/  FMUL R13, R13, R2 ;  /* 0x000000020d0d7220 */ /* 0x000fc60000400000 */
[----:B------:R-:W-:Y:S02]  /*199b0*/  ISETP.GT.AND P5, PT, R0, 0x80, P6 ;  /* 0x000000800000780c */ /* 0x000fe400037a4270 */
[----:B------:R-:W-:Y:S01]  /*199c0*/  F2FP.F16.F32.PACK_AB R13, RZ, R13 ;  /* 0x0000000dff0d723e */ /* 0x000fe200000000ff */
[----:B--2---:R-:W-:-:S05]  /*199d0*/  FMUL R12, R12, R2 ;  /* 0x000000020c0c7220 */ /* 0x004fca0000400000 */
[----:B------:R-:W-:-:S05]  /*199e0*/  F2FP.F16.F32.PACK_AB R12, RZ, R12 ;  /* 0x0000000cff0c723e */ /* 0x000fca00000000ff */
[----:B------:R0:W-:Y:S01]  /*199f0*/  @P5 STG.E.U16 desc[UR36][R8.64+0x112], R12 ;  /* 0x0001120c08005986 */ /* 0x0001e2000c101524 */
[----:B------:R-:W-:-:S04]  /*19a00*/  ISETP.GT.AND P5, PT, R3, 0x88, PT ;  /* 0x000000880300780c */ /* 0x000fc80003fa4270 */
[C---:B------:R-:W-:Y:S02]  /*19a10*/  ISETP.GT.AND P5, PT, R0.reuse, 0x88, P5 ;  /* 0x000000880000780c */ /* 0x040fe40002fa4270 */
[----:B0-----:R-:W-:Y:S02]  /*19a20*/  PRMT R12, R13, 0x7610, R12 ;  /* 0x000076100d0c7816 */ /* 0x001fe4000000000c */
[----:B------:R-:W2:Y:S09]  /*19a30*/  LDL.LU R13, [R1+0x11c] ;  /* 0x00011c00010d7983 */ /* 0x000eb20000300800 */
[----:B------:R0:W-:Y:S01]  /*19a40*/  @P5 STG.E.U16 desc[UR36][R10.64+0x110], R12 ;  /* 0x0001100c0a005986 */ /* 0x0001e2000c101524 */
[----:B------:R-:W-:Y:S01]  /*19a50*/  ISETP.GT.AND P5, PT, R0, 0x88, P6 ;  /* 0x000000880000780c */ /* 0x000fe200037a4270 */
[----:B--2---:R-:W-:-:S05]  /*19a60*/  FMUL R13, R13, R2 ;  /* 0x000000020d0d7220 */ /* 0x004fca0000400000 */
[----:B------:R-:W-:-:S04]  /*19a70*/  F2FP.F16.F32.PACK_AB R13, RZ, R13 ;  /* 0x0000000dff0d723e */ /* 0x000fc800000000ff */
[----:B0-----:R-:W-:Y:S02]  /*19a80*/  PRMT R12, R13, 0x7610, R12 ;  /* 0x000076100d0c7816 */ /* 0x001fe4000000000c */
[----:B------:R-:W2:Y:S04]  /*19a90*/  LDL.LU R13, [R1+0x120] ;  /* 0x00012000010d7983 */ /* 0x000ea80000300800 */
[----:B------:R0:W-:Y:S04]  /*19aa0*/  @P5 STG.E.U16 desc[UR36][R10.64+0x112], R12 ;  /* 0x0001120c0a005986 */ /* 0x0001e8000c101524 */
[----:B0-----:R-:W2:Y:S01]  /*19ab0*/  LDL.LU R12, [R1+0x124] ;  /* 0x00012400010c7983 */ /* 0x001ea20000300800 */
[----:B------:R-:W-:Y:S01]  /*19ac0*/  ISETP.GT.AND P6, PT, R3, 0x90, PT ;  /* 0x000000900300780c */ /* 0x000fe20003fc4270 */
[-C--:B---3--:R-:W-:Y:S01]  /*19ad0*/  FMUL R19, R19, R2.reuse ;  /* 0x0000000213137220 */ /* 0x088fe20000400000 */
[-C--:B----4-:R-:W-:Y:S01]  /*19ae0*/  FMUL R20, R20, R2.reuse ;  /* 0x0000000214147220 */ /* 0x090fe20000400000 */
[-C--:B-----5:R-:W-:Y:S01]  /*19af0*/  FMUL R21, R21, R2.reuse ;  /* 0x0000000215157220 */ /* 0x0a0fe20000400000 */
[----:B------:R-:W-:Y:S01]  /*19b00*/  ISETP.GT.AND P5, PT, R0, 0x80, P6 ;  /* 0x000000800000780c */ /* 0x000fe200037a4270 */
[-C--:B------:R-:W-:Y:S01]  /*19b10*/  FMUL R216, R216, R2.reuse ;  /* 0x00000002d8d87220 */ /* 0x080fe20000400000 */
[----:B------:R-:W-:Y:S01]  /*19b20*/  ISETP.GT.AND P6, PT, R3, 0x91, PT ;  /* 0x000000910300780c */ /* 0x000fe20003fc4270 */
[-C--:B------:R-:W-:Y:S01]  /*19b30*/  FMUL R120, R120, R2.reuse ;  /* 0x0000000278787220 */ /* 0x080fe20000400000 */
[----:B------:R-:W-:Y:S01]  /*19b40*/  F2FP.F16.F32.PACK_AB R19, RZ, R19 ;  /* 0x00000013ff13723e */ /* 0x000fe200000000ff */
[----:B------:R-:W-:Y:S01]  /*19b50*/  FMUL R121, R121, R2 ;  /* 0x0000000279797220 */ /* 0x000fe20000400000 */
[----:B------:R-:W-:Y:S01]  /*19b60*/  F2FP.F16.F32.PACK_AB R20, RZ, R20 ;  /* 0x00000014ff14723e */ /* 0x000fe200000000ff */
[-C--:B------:R-:W-:Y:S01]  /*19b70*/  FMUL R122, R122, R2.reuse ;  /* 0x000000027a7a7220 */ /* 0x080fe20000400000 */
[----:B------:R-:W-:Y:S01]  /*19b80*/  F2FP.F16.F32.PACK_AB R21, RZ, R21 ;  /* 0x00000015ff15723e */ /* 0x000fe200000000ff */
[----:B------:R-:W-:Y:S01]  /*19b90*/  FMUL R123, R123, R2 ;  /* 0x000000027b7b7220 */ /* 0x000fe20000400000 */
[----:B------:R-:W-:Y:S01]  /*19ba0*/  F2FP.F16.F32.PACK_AB R216, RZ, R216 ;  /* 0x000000d8ffd8723e */ /* 0x000fe200000000ff */
[----:B------:R-:W-:Y:S01]  /*19bb0*/  FMUL R124, R124, R2 ;  /* 0x000000027c7c7220 */ /* 0x000fe20000400000 */
[----:B------:R-:W-:Y:S01]  /*19bc0*/  F2FP.F16.F32.PACK_AB R120, RZ, R120 ;  /* 0x00000078ff78723e */ /* 0x000fe200000000ff */
        /* <DEDUP_REMOVED lines=266> */
[----:B--2---:R-:W-:Y:S01]  /*1ac70*/  FMUL R13, R13, R2 ;  /* 0x000000020d0d7220 */ /* 0x004fe20000400000 */
[----:B------:R-:W-:Y:S01]  /*1ac80*/  F2FP.F16.F32.PACK_AB R62, RZ, R62 ;  /* 0x0000003eff3e723e */ /* 0x000fe200000000ff */
[-C--:B------:R-:W-:Y:S01]  /*1ac90*/  FMUL R66, R66, R2.reuse ;  /* 0x0000000242427220 */ /* 0x080fe20000400000 */
[----:B------:R-:W-:Y:S01]  /*1aca0*/  F2FP.F16.F32.PACK_AB R63, RZ, R63 ;  /* 0x0000003fff3f723e */ /* 0x000fe200000000ff */
[-C--:B------:R-:W-:Y:S01]  /*1acb0*/  FMUL R67, R67, R2.reuse ;  /* 0x0000000243437220 */ /* 0x080fe20000400000 */
[----:B------:R-:W-:Y:S01]  /*1acc0*/  F2FP.F16.F32.PACK_AB R13, RZ, R13 ;  /* 0x0000000dff0d723e */ /* 0x000fe200000000ff */
[----:B------:R-:W-:Y:S01]  /*1acd0*/  FMUL R68, R68, R2 ;  /* 0x0000000244447220 */ /* 0x000fe20000400000 */
[----:B------:R-:W-:Y:S01]  /*1ace0*/  F2FP.F16.F32.PACK_AB R64, RZ, R64 ;  /* 0x00000040ff40723e */ /* 0x000fe200000000ff */
[-C--:B------:R-:W-:Y:S01]  /*1acf0*/  FMUL R69, R69, R2.reuse ;  /* 0x0000000245457220 */ /* 0x080fe20000400000 */
[----:B------:R-:W-:Y:S01]  /*1ad00*/  PRMT R14, R13, 0x7610, R14 ;  /* 0x000076100d0e7816 */ /* 0x000fe2000000000e */
[-C--:B------:R-:W-:Y:S01]  /*1ad10*/  FMUL R70, R70, R2.reuse ;  /* 0x0000000246467220 */ /* 0x080fe20000400000 */
[----:B------:R-:W-:Y:S01]  /*1ad20*/  F2FP.F16.F32.PACK_AB R65, RZ, R65 ;  /* 0x00000041ff41723e */ /* 0x000fe200000000ff */
[----:B------:R-:W-:Y:S01]  /*1ad30*/  FMUL R71, R71, R2 ;  /* 0x0000000247477220 */ /* 0x000fe20000400000 */
[----:B------:R-:W-:Y:S01]  /*1ad40*/  F2FP.F16.F32.PACK_AB R66, RZ, R66 ;  /* 0x00000042ff42723e */ /* 0x000fe200000000ff */
[----:B------:R0:W-:Y:S01]  /*1ad50*/  @P5 STG.E.U16 desc[UR36][R8.64+0x120], R14 ;  /* 0x0001200e08005986 */ /* 0x0001e2000c101524 */
[----:B------:R-:W-:Y:S01]  /*1ad60*/  ISETP.GT.AND P5, PT, R0, 0x80, P6 ;  /* 0x000000800000780c */ /* 0x000fe200037a4270 */
[-C--:B------:R-:W-:Y:S01]  /*1ad70*/  FMUL R13, R12, R2.reuse ;  /* 0x000000020c0d7220 */ /* 0x080fe20000400000 */
        /* <DEDUP_REMOVED lines=10> */
[-C--:B------:R-:W-:Y:S01]  /*1ae20*/  FMUL R76, R76, R2.reuse ;  /* 0x000000024c4c7220 */ /* 0x080fe20000400000 */
[----:B------:R1:W-:Y:S01]  /*1ae30*/  @P5 STG.E.U16 desc[UR36][R8.64+0x122], R13 ;  /* 0x0001220d08005986 */ /* 0x0003e2000c101524 */
[----:B------:R-:W-:Y:S01]  /*1ae40*/  ISETP.GT.AND P5, PT, R3, 0x90, PT ;  /* 0x000000900300780c */ /* 0x000fe20003fa4270 */
[-C--:B------:R-:W-:Y:S01]  /*1ae50*/  FMUL R77, R77, R2.reuse ;  /* 0x000000024d4d7220 */ /* 0x080fe20000400000 */
[----:B------:R-:W-:Y:S01]  /*1ae60*/  PRMT R15, R12, 0x7610, R15 ;  /* 0x000076100c0f7816 */ /* 0x000fe2000000000f */
[-C--:B------:R-:W-:Y:S01]  /*1ae70*/  FMUL R12, R234, R2.reuse ;  /* 0x00000002ea0c7220 */ /* 0x080fe20000400000 */
[----:B------:R-:W-:Y:S01]  /*1ae80*/  ISETP.GT.AND P5, PT, R0, 0x88, P5 ;  /* 0x000000880000780c */ /* 0x000fe20002fa4270 */
[----:B------:R-:W-:Y:S01]  /*1ae90*/  FMUL R78, R78, R2 ;  /* 0x000000024e4e7220 */ /* 0x000fe20000400000 */
[----:B------:R-:W-:Y:S01]  /*1aea0*/  F2FP.F16.F32.PACK_AB R70, RZ, R70 ;  /* 0x00000046ff46723e */ /* 0x000fe200000000ff */
[----:B------:R-:W-:Y:S01]  /*1aeb0*/  FMUL R79, R79, R2 ;  /* 0x000000024f4f7220 */ /* 0x000fe20000400000 */
[----:B------:R-:W-:Y:S01]  /*1aec0*/  F2FP.F16.F32.PACK_AB R12, RZ, R12 ;  /* 0x0000000cff0c723e */ /* 0x000fe200000000ff */
[-C--:B------:R-:W-:Y:S01]  /*1aed0*/  FMUL R80, R80, R2.reuse ;  /* 0x0000000250507220 */ /* 0x080fe20000400000 */
[----:B------:R-:W-:Y:S01]  /*1aee0*/  F2FP.F16.F32.PACK_AB R71, RZ, R71 ;  /* 0x00000047ff47723e */ /* 0x000fe200000000ff */
[-C--:B------:R-:W-:Y:S01]  /*1aef0*/  FMUL R81, R81, R2.reuse ;  /* 0x0000000251517220 */ /* 0x080fe20000400000 */
[----:B0-----:R-:W-:Y:S01]  /*1af00*/  PRMT R14, R12, 0x7610, R14 ;  /* 0x000076100c0e7816 */ /* 0x001fe2000000000e */
[----:B------:R-:W-:Y:S01]  /*1af10*/  FMUL R12, R233, R2 ;  /* 0x00000002e90c7220 */ /* 0x000fe20000400000 */
[----:B------:R-:W-:Y:S01]  /*1af20*/  F2FP.F16.F32.PACK_AB R72, RZ, R72 ;  /* 0x00000048ff48723e */ /* 0x000fe200000000ff */
[-C--:B------:R-:W-:Y:S01]  /*1af30*/  FMUL R82, R82, R2.reuse ;  /* 0x0000000252527220 */ /* 0x080fe20000400000 */
[----:B------:R-:W-:Y:S01]  /*1af40*/  F2FP.F16.F32.PACK_AB R73, RZ, R73 ;  /* 0x00000049ff49723e */ /* 0x000fe200000000ff */
[----:B------:R0:W-:Y:S01]  /*1af50*/  @P5 STG.E.U16 desc[UR36][R10.64+0x120], R15 ;  /* 0x0001200f0a005986 */ /* 0x0001e2000c101524 */
[----:B------:R-:W-:Y:S01]  /*1af60*/  ISETP.GT.AND P5, PT, R0, 0x88, P6 ;  /* 0x000000880000780c */ /* 0x000fe200037a4270 */
[-C--:B------:R-:W-:Y:S01]  /*1af70*/  FMUL R83, R83, R2.reuse ;  /* 0x0000000253537220 */ /* 0x080fe20000400000 */
[----:B------:R-:W-:Y:S01]  /*1af80*/  ISETP.GT.AND P6, PT, R3, 0x98, PT ;  /* 0x000000980300780c */ /* 0x000fe20003fc4270 */
[----:B------:R-:W-:Y:S01]  /*1af90*/  FMUL R84, R84, R2 ;  /* 0x0000000254547220 */ /* 0x000fe20000400000 */
[----:B------:R-:W-:Y:S01]  /*1afa0*/  F2FP.F16.F32.PACK_AB R12, RZ, R12 ;  /* 0x0000000cff0c723e */ /* 0x000fe200000000ff */
[----:B------:R-:W-:Y:S01]  /*1afb0*/  FMUL R85, R85, R2 ;  /* 0x0000000255557220 */ /* 0x000fe20000400000 */
[----:B------:R-:W-:Y:S01]  /*1afc0*/  F2FP.F16.F32.PACK_AB R74, RZ, R74 ;  /* 0x0000004aff4a723e */ /* 0x000fe200000000ff */
[-C--:B------:R-:W-:Y:S01]  /*1afd0*/  FMUL R86, R86, R2.reuse ;  /* 0x0000000256567220 */ /* 0x080fe20000400000 */
[----:B-1----:R-:W-:Y:S01]  /*1afe0*/  PRMT R13, R12, 0x7610, R13 ;  /* 0x000076100c0d7816 */ /* 0x002fe2000000000d */
[-C--:B------:R-:W-:Y:S01]  /*1aff0*/  FMUL R12, R232, R2.reuse ;  /* 0x00000002e80c7220 */ /* 0x080fe20000400000 */
[----:B------:R-:W-:Y:S01]  /*1b000*/  F2FP.F16.F32.PACK_AB R75, RZ, R75 ;  /* 0x0000004bff4b723e */ /* 0x000fe200000000ff */
[----:B------:R-:W-:Y:S01]  /*1b010*/  FMUL R87, R87, R2 ;  /* 0x0000000257577220 */ /* 0x000fe20000400000 */
[----:B------:R-:W-:Y:S01]  /*1b020*/  F2FP.F16.F32.PACK_AB R76, RZ, R76 ;  /* 0x0000004cff4c723e */ /* 0x000fe200000000ff */
[----:B------:R1:W-:Y:S01]  /*1b030*/  @P5 STG.E.U16 desc[UR36][R10.64+0x122], R14 ;  /* 0x0001220e0a005986 */ /* 0x0003e2000c101524 */
[----:B------:R-:W-:Y:S01]  /*1b040*/  ISETP.GT.AND P5, PT, R0, 0x80, P6 ;  /* 0x000000800000780c */ /* 0x000fe200037a4270 */
[-C--:B------:R-:W-:Y:S01]  /*1b050*/  FMUL R88, R88, R2.reuse ;  /* 0x0000000258587220 */ /* 0x080fe20000400000 */
[----:B------:R-:W-:Y:S01]  /*1b060*/  ISETP.GT.AND P6, PT, R3, 0x99, PT ;  /* 0x000000990300780c */ /* 0x000fe20003fc4270 */
        /* <DEDUP_REMOVED lines=22> */
[----:B------:R-:W-:Y:S01]  /*1b1d0*/  FMUL R97, R97, R2 ;  /* 0x0000000261617220 */ /* 0x000fe20000400000 */
[----:B------:R-:W-:Y:S01]  /*1b1e0*/  F2FP.F16.F32.PACK_AB R12, RZ, R12 ;  /* 0x0000000cff0c723e */ /* 0x000fe200000000ff */
[----:B------:R1:W-:Y:S01]  /*1b1f0*/  @P5 STG.E.U16 desc[UR36][R8.64+0x132], R15 ;  /* 0x0001320f08005986 */ /* 0x0003e2000c101524 */
[----:B------:R-:W-:Y:S01]  /*1b200*/  ISETP.GT.AND P5, PT, R3, 0x98, PT ;  /* 0x000000980300780c */ /* 0x000fe20003fa4270 */
[-C--:B------:R-:W-:Y:S01]  /*1b210*/  FMUL R98, R98, R2.reuse ;  /* 0x0000000262627220 */ /* 0x080fe20000400000 */
[----:B0-----:R-:W-:Y:S01]  /*1b220*/  PRMT R13, R12, 0x7610, R13 ;  /* 0x000076100c0d7816 */ /* 0x001fe2000000000d */
[-C--:B------:R-:W-:Y:S01]  /*1b230*/  FMUL R12, R229, R2.reuse ;  /* 0x00000002e50c7220 */ /* 0x080fe20000400000 */
[----:B------:R-:W-:Y:S01]  /*1b240*/  ISETP.GT.AND P5, PT, R0, 0x88, P5 ;  /* 0x000000880000780c */ /* 0x000fe20002fa4270 */
[-C--:B------:R-:W-:Y:S01]  /*1b250*/  FMUL R99, R99, R2.reuse ;  /* 0x0000000263637220 */ /* 0x080fe20000400000 */
[----:B------:R-:W-:Y:S01]  /*1b260*/  F2FP.F16.F32.PACK_AB R83, RZ, R83 ;  /* 0x00000053ff53723e */ /* 0x000fe200000000ff */
        /* <DEDUP_REMOVED lines=23> */
[----:B0-----:R-:W-:Y:S01]  /*1b3e0*/  PRMT R14, R12, 0x7610, R14 ;  /* 0x000076100c0e7816 */ /* 0x001fe2000000000e */
        /* <DEDUP_REMOVED lines=13> */
[----:B0-----:R-:W-:Y:S01]  /*1b4c0*/  PRMT R13, R12, 0x7610, R13 ;  /* 0x000076100c0d7816 */ /* 0x001fe2000000000d */
[----:B------:R0:W-:Y:S01]  /*1b4d0*/  @P5 STG.E.U16 desc[UR36][R8.64+0x140], R15 ;  /* 0x0001400f08005986 */ /* 0x0001e2000c101524 */
        /* <DEDUP_REMOVED lines=14> */
[----:B------:R-:W-:Y:S01]  /*1b5c0*/  ISETP.GT.AND P5, PT, R3, 0xa0, PT ;  /* 0x000000a00300780c */ /* 0x000fe20003fa4270 */
[----:B------:R-:W-:Y:S01]  /*1b5d0*/  FMUL R12, R225, R2 ;  /* 0x00000002e10c7220 */ /* 0x000fe20000400000 */
[----:B------:R-:W-:-:S02]  /*1b5e0*/  F2FP.F16.F32.PACK_AB R97, RZ, R97 ;  /* 0x00000061ff61723e */ /* 0x000fc400000000ff */
[----:B------:R-:W-:Y:S02]  /*1b5f0*/  ISETP.GT.AND P5, PT, R0, 0x88, P5 ;  /* 0x000000880000780c */ /* 0x000fe40002fa4270 */
[----:B------:R-:W-:Y:S02]  /*1b600*/  F2FP.F16.F32.PACK_AB R12, RZ, R12 ;  /* 0x0000000cff0c723e */ /* 0x000fe400000000ff */
[----:B------:R-:W-:Y:S02]  /*1b610*/  F2FP.F16.F32.PACK_AB R98, RZ, R98 ;  /* 0x00000062ff62723e */ /* 0x000fe400000000ff */
[----:B------:R-:W-:Y:S01]  /*1b620*/  PRMT R18, R12, 0x7610, R18 ;  /* 0x000076100c127816 */ /* 0x000fe20000000012 */
[-C--:B------:R-:W-:Y:S01]  /*1b630*/  FMUL R12, R224, R2.reuse ;  /* 0x00000002e00c7220 */ /* 0x080fe20000400000 */
[----:B0-----:R-:W-:Y:S01]  /*1b640*/  FMUL R14, R222, R2 ;  /* 0x00000002de0e7220 */ /* 0x001fe20000400000 */
[----:B------:R-:W-:Y:S02]  /*1b650*/  F2FP.F16.F32.PACK_AB R99, RZ, R99 ;  /* 0x00000063ff63723e */ /* 0x000fe400000000ff */
[----:B------:R-:W-:-:S02]  /*1b660*/  F2FP.F16.F32.PACK_AB R100, RZ, R100 ;  /* 0x00000064ff64723e */ /* 0x000fc400000000ff */
[----:B------:R0:W-:Y:S01]  /*1b670*/  @P5 STG.E.U16 desc[UR36][R10.64+0x140], R13 ;  /* 0x0001400d0a005986 */ /* 0x0001e2000c101524 */
[C---:B------:R-:W-:Y:S02]  /*1b680*/  ISETP.GT.AND P5, PT, R0.reuse, 0x88, P6 ;  /* 0x000000880000780c */ /* 0x040fe400037a4270 */
[----:B------:R-:W-:Y:S02]  /*1b690*/  ISETP.GT.AND P6, PT, R3, 0xa8, PT ;  /* 0x000000a80300780c */ /* 0x000fe40003fc4270 */
[----:B------:R-:W-:Y:S02]  /*1b6a0*/  F2FP.F16.F32.PACK_AB R12, RZ, R12 ;  /* 0x0000000cff0c723e */ /* 0x000fe400000000ff */
[----:B------:R-:W-:Y:S02]  /*1b6b0*/  F2FP.F16.F32.PACK_AB R14, RZ, R14 ;  /* 0x0000000eff0e723e */ /* 0x000fe400000000ff */
[----:B------:R-:W-:Y:S02]  /*1b6c0*/  F2FP.F16.F32.PACK_AB R101, RZ, R101 ;  /* 0x00000065ff65723e */ /* 0x000fe400000000ff */
[----:B------:R-:W-:Y:S01]  /*1b6d0*/  F2FP.F16.F32.PACK_AB R102, RZ, R102 ;  /* 0x00000066ff66723e */ /* 0x000fe200000000ff */
[----:B0-----:R-:W-:Y:S01]  /*1b6e0*/  FMUL R13, R223, R2 ;  /* 0x00000002df0d7220 */ /* 0x001fe20000400000 */
[----:B------:R-:W-:Y:S01]  /*1b6f0*/  F2FP.F16.F32.PACK_AB R103, RZ, R103 ;  /* 0x00000067ff67723e */ /* 0x000fe200000000ff */
[----:B------:R0:W-:Y:S01]  /*1b700*/  @P5 STG.E.U16 desc[UR36][R10.64+0x142], R15 ;  /* 0x0001420f0a005986 */ /* 0x0001e2000c101524 */
[----:B------:R-:W-:-:S02]  /*1b710*/  ISETP.GT.AND P5, PT, R0, 0x80, P6 ;  /* 0x000000800000780c */ /* 0x000fc400037a4270 */
[C---:B------:R-:W-:Y:S02]  /*1b720*/  ISETP.GT.AND P6, PT, R0.reuse, 0x88, P6 ;  /* 0x000000880000780c */ /* 0x040fe400037c4270 */
[----:B------:R-:W-:Y:S02]  /*1b730*/  F2FP.F16.F32.PACK_AB R13, RZ, R13 ;  /* 0x0000000dff0d723e */ /* 0x000fe400000000ff */
[----:B------:R-:W-:Y:S02]  /*1b740*/  F2FP.F16.F32.PACK_AB R104, RZ, R104 ;  /* 0x00000068ff68723e */ /* 0x000fe400000000ff */
[----:B------:R-:W-:Y:S01]  /*1b750*/  PRMT R217, R13, 0x7610, R217 ;  /* 0x000076100dd97816 */ /* 0x000fe200000000d9 */
[-C--:B------:R-:W-:Y:S01]  /*1b760*/  FMUL R13, R219, R2.reuse ;  /* 0x00000002db0d7220 */ /* 0x080fe20000400000 */
[----:B------:R-:W-:Y:S01]  /*1b770*/  F2FP.F16.F32.PACK_AB R105, RZ, R105 ;  /* 0x00000069ff69723e */ /* 0x000fe200000000ff */
[----:B0-----:R-:W-:Y:S01]  /*1b780*/  FMUL R15, R221, R2 ;  /* 0x00000002dd0f7220 */ /* 0x001fe20000400000 */
[----:B------:R-:W-:Y:S01]  /*1b790*/  F2FP.F16.F32.PACK_AB R106, RZ, R106 ;  /* 0x0000006aff6a723e */ /* 0x000fe200000000ff */
[----:B------:R0:W-:Y:S01]  /*1b7a0*/  @P5 STG.E.U16 desc[UR36][R8.64+0x150], R18 ;  /* 0x0001501208005986 */ /* 0x0001e2000c101524 */
[----:B------:R-:W-:-:S02]  /*1b7b0*/  ISETP.GT.AND P5, PT, R0, 0x80, P4 ;  /* 0x000000800000780c */ /* 0x000fc400027a4270 */
[----:B------:R-:W-:Y:S02]  /*1b7c0*/  ISETP.GT.AND P4, PT, R0, 0x88, P4 ;  /* 0x000000880000780c */ /* 0x000fe40002784270 */
        /* <DEDUP_REMOVED lines=8> */
[----:B------:R-:W-:Y:S01]  /*1b850*/  F2FP.F16.F32.PACK_AB R18, RZ, R18 ;  /* 0x00000012ff12723e */ /* 0x000fe200000000ff */
[----:B------:R-:W-:Y:S01]  /*1b860*/  @P6 STG.E.U16 desc[UR36][R10.64+0x150], R217 ;  /* 0x000150d90a006986 */ /* 0x000fe2000c101524 */
[C---:B------:R-:W-:Y:S02]  /*1b870*/  ISETP.GT.AND P6, PT, R0.reuse, 0x80, P2 ;  /* 0x000000800000780c */ /* 0x040fe400017c4270 */
[C---:B------:R-:W-:Y:S01]  /*1b880*/  ISETP.GT.AND P2, PT, R0.reuse, 0x88, P2 ;  /* 0x000000880000780c */ /* 0x040fe20001744270 */
[----:B------:R-:W-:Y:S01]  /*1b890*/  @P4 STG.E.U16 desc[UR36][R10.64+0x152], R14 ;  /* 0x0001520e0a004986 */ /* 0x000fe2000c101524 */
[C---:B------:R-:W-:Y:S02]  /*1b8a0*/  ISETP.GT.AND P3, PT, R0.reuse, 0x88, P3 ;  /* 0x000000880000780c */ /* 0x040fe40001f64270 */
[----:B------:R-:W-:Y:S01]  /*1b8b0*/  ISETP.GT.AND P4, PT, R0, 0x80, P0 ;  /* 0x000000800000780c */ /* 0x000fe20000784270 */
[----:B0-----:R-:W-:Y:S01]  /*1b8c0*/  FMUL R12, R218, R2 ;  /* 0x00000002da0c7220 */ /* 0x001fe20000400000 */
[C---:B------:R-:W-:Y:S01]  /*1b8d0*/  ISETP.GT.AND P0, PT, R0.reuse, 0x88, P0 ;  /* 0x000000880000780c */ /* 0x040fe20000704270 */
[----:B------:R-:W-:Y:S01]  /*1b8e0*/  @P5 STG.E.U16 desc[UR36][R8.64+0x162], R18 ;  /* 0x0001621208005986 */ /* 0x000fe2000c101524 */
[----:B------:R-:W-:-:S02]  /*1b8f0*/  ISETP.GT.AND P5, PT, R0, 0x80, P1 ;  /* 0x000000800000780c */ /* 0x000fc40000fa4270 */
[C---:B------:R-:W-:Y:S01]  /*1b900*/  ISETP.GT.AND P1, PT, R0.reuse, 0x88, P1 ;  /* 0x000000880000780c */ /* 0x040fe20000f24270 */
[----:B------:R-:W-:Y:S01]  /*1b910*/  @P6 STG.E.U16 desc[UR36][R8.64+0x160], R15 ;  /* 0x0001600f08006986 */ /* 0x000fe2000c101524 */
[----:B------:R-:W-:Y:S02]  /*1b920*/  F2FP.F16.F32.PACK_AB R12, RZ, R12 ;  /* 0x0000000cff0c723e */ /* 0x000fe400000000ff */
[C---:B------:R-:W-:Y:S01]  /*1b930*/  ISETP.GT.AND P6, PT, R3.reuse, 0xc1, PT ;  /* 0x000000c10300780c */ /* 0x040fe20003fc4270 */
[----:B------:R-:W-:Y:S01]  /*1b940*/  @P2 STG.E.U16 desc[UR36][R10.64+0x160], R19 ;  /* 0x000160130a002986 */ /* 0x000fe2000c101524 */
[----:B------:R-:W-:Y:S02]  /*1b950*/  F2FP.F16.F32.PACK_AB R110, RZ, R110 ;  /* 0x0000006eff6e723e */ /* 0x000fe400000000ff */
[----:B------:R-:W-:Y:S01]  /*1b960*/  ISETP.GT.AND P2, PT, R0, RZ, P6 ;  /* 0x000000ff0000720c */ /* 0x000fe20003744270 */
[----:B------:R-:W-:Y:S01]  /*1b970*/  @P3 STG.E.U16 desc[UR36][R10.64+0x162], R20 ;  /* 0x000162140a003986 */ /* 0x000fe2000c101524 */
[----:B------:R-:W-:-:S02]  /*1b980*/  ISETP.GT.AND P3, PT, R3, 0xc0, PT ;  /* 0x000000c00300780c */ /* 0x000fc40003f64270 */
[----:B------:R-:W-:Y:S01]  /*1b990*/  F2FP.F16.F32.PACK_AB R111, RZ, R111 ;  /* 0x0000006fff6f723e */ /* 0x000fe200000000ff */
[----:B------:R-:W-:Y:S01]  /*1b9a0*/  @P4 STG.E.U16 desc[UR36][R8.64+0x170], R21 ;  /* 0x0001701508004986 */ /* 0x000fe2000c101524 */
[C---:B------:R-:W-:Y:S02]  /*1b9b0*/  ISETP.GT.AND P4, PT, R3.reuse, 0xc9, PT ;  /* 0x000000c90300780c */ /* 0x040fe40003f84270 */
[----:B------:R-:W-:Y:S01]  /*1b9c0*/  F2FP.F16.F32.PACK_AB R112, RZ, R112 ;  /* 0x00000070ff70723e */ /* 0x000fe200000000ff */
[----:B------:R-:W-:Y:S01]  /*1b9d0*/  @P5 STG.E.U16 desc[UR36][R8.64+0x172], R216 ;  /* 0x000172d808005986 */ /* 0x000fe2000c101524 */
[----:B------:R-:W-:Y:S02]  /*1b9e0*/  ISETP.GT.AND P5, PT, R3, 0xc8, PT ;  /* 0x000000c80300780c */ /* 0x000fe40003fa4270 */
[----:B------:R-:W-:Y:S01]  /*1b9f0*/  F2FP.F16.F32.PACK_AB R113, RZ, R113 ;  /* 0x00000071ff71723e */ /* 0x000fe200000000ff */
[----:B------:R-:W-:Y:S01]  /*1ba00*/  @P0 STG.E.U16 desc[UR36][R10.64+0x170], R13 ;  /* 0x0001700d0a000986 */ /* 0x000fe2000c101524 */
[----:B------:R-:W-:-:S02]  /*1ba10*/  ISETP.GT.AND P0, PT, R0, RZ, P3 ;  /* 0x000000ff0000720c */ /* 0x000fc40001f04270 */
[C---:B------:R-:W-:Y:S01]  /*1ba20*/  ISETP.GT.AND P3, PT, R0.reuse, 0x8, P3 ;  /* 0x000000080000780c */ /* 0x040fe20001f64270 */
[----:B------:R0:W-:Y:S01]  /*1ba30*/  @P1 STG.E.U16 desc[UR36][R10.64+0x172], R12 ;  /* 0x0001720c0a001986 */ /* 0x0001e2000c101524 */
[C---:B------:R-:W-:Y:S02]  /*1ba40*/  ISETP.GT.AND P1, PT, R0.reuse, RZ, P5 ;  /* 0x000000ff0000720c */ /* 0x040fe40002f24270 */
[----:B------:R-:W-:Y:S02]  /*1ba50*/  F2FP.F16.F32.PACK_AB R114, RZ, R114 ;  /* 0x00000072ff72723e */ /* 0x000fe400000000ff */
[----:B------:R-:W-:Y:S02]  /*1ba60*/  F2FP.F16.F32.PACK_AB R115, RZ, R115 ;  /* 0x00000073ff73723e */ /* 0x000fe400000000ff */
[----:B------:R-:W-:Y:S02]  /*1ba70*/  F2FP.F16.F32.PACK_AB R116, RZ, R116 ;  /* 0x00000074ff74723e */ /* 0x000fe400000000ff */
[----:B------:R-:W-:Y:S01]  /*1ba80*/  F2FP.F16.F32.PACK_AB R117, RZ, R117 ;  /* 0x00000075ff75723e */ /* 0x000fe200000000ff */
[----:B------:R-:W-:Y:S01]  /*1ba90*/  @P0 STG.E.U16 desc[UR36][R4.64+0x180], R120 ;  /* 0x0001807804000986 */ /* 0x000fe2000c101524 */
[----:B------:R-:W-:-:S02]  /*1baa0*/  ISETP.GT.AND P0, PT, R0, 0x8, P6 ;  /* 0x000000080000780c */ /* 0x000fc40003704270 */
[----:B------:R-:W-:Y:S01]  /*1bab0*/  F2FP.F16.F32.PACK_AB R118, RZ, R118 ;  /* 0x00000076ff76723e */ /* 0x000fe200000000ff */
[----:B------:R-:W-:Y:S01]  /*1bac0*/  @P2 STG.E.U16 desc[UR36][R4.64+0x182], R121 ;  /* 0x0001827904002986 */ /* 0x000fe2000c101524 */
[----:B------:R-:W-:Y:S02]  /*1bad0*/  ISETP.GT.AND P2, PT, R0, RZ, P4 ;  /* 0x000000ff0000720c */ /* 0x000fe40002744270 */
[----:B------:R-:W-:Y:S01]  /*1bae0*/  F2FP.F16.F32.PACK_AB R119, RZ, R119 ;  /* 0x00000077ff77723e */ /* 0x000fe200000000ff */
[----:B------:R-:W-:Y:S01]  /*1baf0*/  @P3 STG.E.U16 desc[UR36][R6.64+0x180], R122 ;  /* 0x0001807a06003986 */ /* 0x000fe2000c101524 */
[----:B------:R-:W-:-:S05]  /*1bb00*/  ISETP.GT.AND P3, PT, R3, 0xd0, PT ;  /* 0x000000d00300780c */ /* 0x000fca0003f64270 */
[----:B------:R-:W-:Y:S01]  /*1bb10*/  @P0 STG.E.U16 desc[UR36][R6.64+0x182], R123 ;  /* 0x0001827b06000986 */ /* 0x000fe2000c101524 */
[C---:B------:R-:W-:Y:S02]  /*1bb20*/  ISETP.GT.AND P0, PT, R0.reuse, 0x8, P5 ;  /* 0x000000080000780c */ /* 0x040fe40002f04270 */
[C---:B------:R-:W-:Y:S01]  /*1bb30*/  ISETP.GT.AND P5, PT, R3.reuse, 0x168, PT ;  /* 0x000001680300780c */ /* 0x040fe20003fa4270 */
[----:B------:R-:W-:Y:S01]  /*1bb40*/  @P1 STG.E.U16 desc[UR36][R4.64+0x190], R124 ;  /* 0x0001907c04001986 */ /* 0x000fe2000c101524 */
[----:B------:R-:W-:Y:S02]  /*1bb50*/  ISETP.GT.AND P1, PT, R0, 0x8, P4 ;  /* 0x000000080000780c */ /* 0x000fe40002724270 */
[C---:B------:R-:W-:Y:S01]  /*1bb60*/  ISETP.GT.AND P4, PT, R3.reuse, 0x171, PT ;  /* 0x000001710300780c */ /* 0x040fe20003f84270 */
[----:B------:R-:W-:Y:S01]  /*1bb70*/  @P2 STG.E.U16 desc[UR36][R4.64+0x192], R125 ;  /* 0x0001927d04002986 */ /* 0x000fe2000c101524 */
[----:B------:R-:W-:-:S05]  /*1bb80*/  ISETP.GT.AND P2, PT, R3, 0xd1, PT ;  /* 0x000000d10300780c */ /* 0x000fca0003f44270 */
[----:B------:R-:W-:Y:S01]  /*1bb90*/  @P0 STG.E.U16 desc[UR36][R6.64+0x190], R126 ;  /* 0x0001907e06000986 */ /* 0x000fe2000c101524 */
[----:B------:R-:W-:-:S03]  /*1bba0*/  ISETP.GT.AND P0, PT, R0, RZ, P3 ;  /* 0x000000ff0000720c */ /* 0x000fc60001f04270 */
[----:B------:R-:W-:Y:S01]  /*1bbb0*/  @P1 STG.E.U16 desc[UR36][R6.64+0x192], R127 ;  /* 0x0001927f06001986 */ /* 0x000fe2000c101524 */
[----:B------:R-:W-:-:S09]  /*1bbc0*/  ISETP.GT.AND P1, PT, R3, 0xd9, PT ;  /* 0x000000d90300780c */ /* 0x000fd20003f24270 */
[----:B------:R-:W-:Y:S01]  /*1bbd0*/  @P0 STG.E.U16 desc[UR36][R4.64+0x1a0], R128 ;  /* 0x0001a08004000986 */ /* 0x000fe2000c101524 */
[----:B------:R-:W-:-:S13]  /*1bbe0*/  ISETP.GT.AND P0, PT, R0, RZ, P2 ;  /* 0x000000ff0000720c */ /* 0x000fda0001704270 */
[----:B------:R-:W-:Y:S01]  /*1bbf0*/  @P0 STG.E.U16 desc[UR36][R4.64+0x1a2], R129 ;  /* 0x0001a28104000986 */ /* 0x000fe2000c101524 */
[----:B------:R-:W-:Y:S02]  /*1bc00*/  ISETP.GT.AND P0, PT, R0, 0x8, P3 ;  /* 0x000000080000780c */ /* 0x000fe40001f04270 */
[----:B------:R-:W-:-:S11]  /*1bc10*/  ISETP.GT.AND P3, PT, R3, 0x169, PT ;  /* 0x000001690300780c */ /* 0x000fd60003f64270 */
[----:B------:R-:W-:Y:S01]  /*1bc20*/  @P0 STG.E.U16 desc[UR36][R6.64+0x1a0], R130 ;  /* 0x0001a08206000986 */ /* 0x000fe2000c101524 */
[----:B------:R-:W-:Y:S02]  /*1bc30*/  ISETP.GT.AND P0, PT, R0, 0x8, P2 ;  /* 0x000000080000780c */ /* 0x000fe40001704270 */
[----:B------:R-:W-:-:S11]  /*1bc40*/  ISETP.GT.AND P2, PT, R3, 0xd8, PT ;  /* 0x000000d80300780c */ /* 0x000fd60003f44270 */
[----:B------:R-:W-:Y:S01]  /*1bc50*/  @P0 STG.E.U16 desc[UR36][R6.64+0x1a2], R131 ;  /* 0x0001a28306000986 */ /* 0x000fe2000c101524 */
[----:B0-----:R-:W-:-:S04]  /*1bc60*/  IADD3 R10, P0, R8, UR5, RZ ;  /* 0x00000005080a7c10 */ /* 0x001fc8000ff1e0ff */
[----:B------:R-:W-:Y:S02]  /*1bc70*/  IADD3.X R11, R9, UR4, RZ, P0, !PT ;  /* 0x00000004090b7c10 */ /* 0x000fe400087fe4ff */
[----:B------:R-:W-:-:S13]  /*1bc80*/  ISETP.GT.AND P0, PT, R0, RZ, P2 ;  /* 0x000000ff0000720c */ /* 0x000fda0001704270 */
        /* <DEDUP_REMOVED lines=176> */
[----:B------:R-:W-:-:S13]  /*1c790*/  ISETP.GT.AND P0, PT, R0, 0x8, P1 ;  /* 0x000000080000780c */ /* 0x000fda0000f04270 */
[----:B------:R-:W-:Y:S01]  /*1c7a0*/  @P0 STG.E.U16 desc[UR36][R6.64+0x2c2], R203 ;  /* 0x0002c2cb06000986 */ /* 0x000fe2000c101524 */
[----:B------:R-:W-:-:S13]  /*1c7b0*/  ISETP.GT.AND P0, PT, R0, RZ, P5 ;  /* 0x000000ff0000720c */ /* 0x000fda0002f04270 */
[----:B------:R-:W-:Y:S01]  /*1c7c0*/  @P0 STG.E.U16 desc[UR36][R4.64+0x2d0], R204 ;  /* 0x0002d0cc04000986 */ /* 0x000fe2000c101524 */
[----:B------:R-:W-:-:S13]  /*1c7d0*/  ISETP.GT.AND P0, PT, R0, RZ, P3 ;  /* 0x000000ff0000720c */ /* 0x000fda0001f04270 */
[----:B------:R-:W-:Y:S01]  /*1c7e0*/  @P0 STG.E.U16 desc[UR36][R4.64+0x2d2], R205 ;  /* 0x0002d2cd04000986 */ /* 0x000fe2000c101524 */
[----:B------:R-:W-:-:S13]  /*1c7f0*/  ISETP.GT.AND P0, PT, R0, 0x8, P5 ;  /* 0x000000080000780c */ /* 0x000fda0002f04270 */
[----:B------:R-:W-:Y:S01]  /*1c800*/  @P0 STG.E.U16 desc[UR36][R6.64+0x2d0], R206 ;  /* 0x0002d0ce06000986 */ /* 0x000fe2000c101524 */
[----:B------:R-:W-:-:S13]  /*1c810*/  ISETP.GT.AND P0, PT, R0, 0x8, P3 ;  /* 0x000000080000780c */ /* 0x000fda0001f04270 */
[----:B------:R-:W-:Y:S01]  /*1c820*/  @P0 STG.E.U16 desc[UR36][R6.64+0x2d2], R207 ;  /* 0x0002d2cf06000986 */ /* 0x000fe2000c101524 */
[----:B------:R-:W-:-:S04]  /*1c830*/  ISETP.GT.AND P0, PT, R3, 0x170, PT ;  /* 0x000001700300780c */ /* 0x000fc80003f04270 */
        /* <DEDUP_REMOVED lines=8> */
[----:B------:R-:W-:-:S13]  /*1c8c0*/  ISETP.GT.AND P1, PT, R0, RZ, P2 ;  /* 0x000000ff0000720c */ /* 0x000fda0001724270 */
[----:B------:R-:W-:Y:S01]  /*1c8d0*/  @P1 STG.E.U16 desc[UR36][R4.64+0x2f0], R212 ;  /* 0x0002f0d404001986 */ /* 0x000fe2000c101524 */
[----:B------:R-:W-:-:S04]  /*1c8e0*/  ISETP.GT.AND P1, PT, R3, 0x179, PT ;  /* 0x000001790300780c */ /* 0x000fc80003f24270 */
[----:B------:R-:W-:-:S13]  /*1c8f0*/  ISETP.GT.AND P6, PT, R0, RZ, P1 ;  /* 0x000000ff0000720c */ /* 0x000fda0000fc4270 */
[----:B------:R0:W-:Y:S01]  /*1c900*/  @P6 STG.E.U16 desc[UR36][R4.64+0x2f2], R213 ;  /* 0x0002f2d504006986 */ /* 0x0001e2000c101524 */
[----:B------:R-:W-:-:S13]  /*1c910*/  ISETP.GT.AND P6, PT, R0, 0x8, P2 ;  /* 0x000000080000780c */ /* 0x000fda00017c4270 */
[----:B0-----:R-:W-:Y:S02]  /*1c920*/  @P6 IMAD.MOV.U32 R4, RZ, RZ, R6 ;  /* 0x000000ffff046224 */ /* 0x001fe400078e0006 */
[----:B------:R-:W-:-:S05]  /*1c930*/  @P6 IMAD.MOV.U32 R5, RZ, RZ, R7 ;  /* 0x000000ffff056224 */ /* 0x000fca00078e0007 */
[----:B------:R0:W-:Y:S01]  /*1c940*/  @P6 STG.E.U16 desc[UR36][R4.64+0x2f0], R214 ;  /* 0x0002f0d604006986 */ /* 0x0001e2000c101524 */
[----:B------:R-:W-:-:S13]  /*1c950*/  ISETP.GT.AND P6, PT, R0, 0x8, P1 ;  /* 0x000000080000780c */ /* 0x000fda0000fc4270 */
[----:B------:R0:W-:Y:S01]  /*1c960*/  @P6 STG.E.U16 desc[UR36][R6.64+0x2f2], R215 ;  /* 0x0002f2d706006986 */ /* 0x0001e2000c101524 */
[----:B------:R-:W-:-:S04]  /*1c970*/  ISETP.GT.AND P6, PT, R3, 0xc0, PT ;  /* 0x000000c00300780c */ /* 0x000fc80003fc4270 */
        /* <DEDUP_REMOVED lines=251> */
[C---:B------:R-:W-:Y:S02]  /*1d930*/  ISETP.GT.AND P6, PT, R0.reuse, 0x80, P5 ;  /* 0x000000800000780c */ /* 0x040fe40002fc4270 */
[----:B------:R-:W-:-:S11]  /*1d940*/  ISETP.GT.AND P5, PT, R0, 0x88, P5 ;  /* 0x000000880000780c */ /* 0x000fd60002fa4270 */
[----:B------:R0:W-:Y:S01]  /*1d950*/  @P6 STG.E.U16 desc[UR36][R8.64+0x2d0], R108 ;  /* 0x0002d06c08006986 */ /* 0x0001e2000c101524 */
[C---:B------:R-:W-:Y:S02]  /*1d960*/  ISETP.GT.AND P6, PT, R0.reuse, 0x80, P3 ;  /* 0x000000800000780c */ /* 0x040fe40001fc4270 */
[----:B------:R-:W-:-:S11]  /*1d970*/  ISETP.GT.AND P3, PT, R0, 0x88, P3 ;  /* 0x000000880000780c */ /* 0x000fd60001f64270 */
[----:B------:R0:W-:Y:S01]  /*1d980*/  @P6 STG.E.U16 desc[UR36][R8.64+0x2d2], R109 ;  /* 0x0002d26d08006986 */ /* 0x0001e2000c101524 */
[C---:B------:R-:W-:Y:S02]  /*1d990*/  ISETP.GT.AND P6, PT, R0.reuse, 0x80, P0 ;  /* 0x000000800000780c */ /* 0x040fe400007c4270 */
[C---:B------:R-:W-:Y:S01]  /*1d9a0*/  ISETP.GT.AND P0, PT, R0.reuse, 0x88, P0 ;  /* 0x000000880000780c */ /* 0x040fe20000704270 */
[----:B------:R0:W-:Y:S01]  /*1d9b0*/  @P5 STG.E.U16 desc[UR36][R10.64+0x2d0], R110 ;  /* 0x0002d06e0a005986 */ /* 0x0001e2000c101524 */
[C---:B------:R-:W-:Y:S02]  /*1d9c0*/  ISETP.GT.AND P5, PT, R0.reuse, 0x80, P4 ;  /* 0x000000800000780c */ /* 0x040fe400027a4270 */
[C---:B------:R-:W-:Y:S01]  /*1d9d0*/  ISETP.GT.AND P4, PT, R0.reuse, 0x88, P4 ;  /* 0x000000880000780c */ /* 0x040fe20002784270 */
[----:B------:R0:W-:Y:S01]  /*1d9e0*/  @P3 STG.E.U16 desc[UR36][R10.64+0x2d2], R111 ;  /* 0x0002d26f0a003986 */ /* 0x0001e2000c101524 */
[C---:B------:R-:W-:Y:S02]  /*1d9f0*/  ISETP.GT.AND P3, PT, R0.reuse, 0x80, P1 ;  /* 0x000000800000780c */ /* 0x040fe40000f64270 */
[----:B------:R-:W-:-:S03]  /*1da00*/  ISETP.GT.AND P1, PT, R0, 0x88, P1 ;  /* 0x000000880000780c */ /* 0x000fc60000f24270 */
[----:B------:R0:W-:Y:S01]  /*1da10*/  @P6 STG.E.U16 desc[UR36][R8.64+0x2e0], R112 ;  /* 0x0002e07008006986 */ /* 0x0001e2000c101524 */
[C---:B------:R-:W-:Y:S02]  /*1da20*/  ISETP.GT.AND P6, PT, R0.reuse, 0x80, P2 ;  /* 0x000000800000780c */ /* 0x040fe400017c4270 */
[----:B------:R-:W-:Y:S01]  /*1da30*/  ISETP.GT.AND P2, PT, R0, 0x88, P2 ;  /* 0x000000880000780c */ /* 0x000fe20001744270 */
[----:B------:R0:W-:Y:S04]  /*1da40*/  @P5 STG.E.U16 desc[UR36][R8.64+0x2e2], R113 ;  /* 0x0002e27108005986 */ /* 0x0001e8000c101524 */
[----:B------:R0:W-:Y:S04]  /*1da50*/  @P0 STG.E.U16 desc[UR36][R10.64+0x2e0], R114 ;  /* 0x0002e0720a000986 */ /* 0x0001e8000c101524 */
[----:B------:R0:W-:Y:S04]  /*1da60*/  @P4 STG.E.U16 desc[UR36][R10.64+0x2e2], R115 ;  /* 0x0002e2730a004986 */ /* 0x0001e8000c101524 */
[----:B------:R0:W-:Y:S04]  /*1da70*/  @P6 STG.E.U16 desc[UR36][R8.64+0x2f0], R116 ;  /* 0x0002f07408006986 */ /* 0x0001e8000c101524 */
[----:B------:R0:W-:Y:S04]  /*1da80*/  @P3 STG.E.U16 desc[UR36][R8.64+0x2f2], R117 ;  /* 0x0002f27508003986 */ /* 0x0001e8000c101524 */
[----:B------:R0:W-:Y:S04]  /*1da90*/  @P2 STG.E.U16 desc[UR36][R10.64+0x2f0], R118 ;  /* 0x0002f0760a002986 */ /* 0x0001e8000c101524 */
[----:B------:R0:W-:Y:S02]  /*1daa0*/  @P1 STG.E.U16 desc[UR36][R10.64+0x2f2], R119 ;  /* 0x0002f2770a001986 */ /* 0x0001e4000c101524 */
.L_x_797:
[----:B------:R-:W-:Y:S05]  /*1dab0*/  BSYNC B0 ;  /* 0x0000000000007941 */ /* 0x000fea0003800000 */
.L_x_33:
[----:B0-----:R-:W2:Y:S04]  /*1dac0*/  LDL.LU R5, [R1+0x304] ;  /* 0x0003040001057983 */ /* 0x001ea80000300800 */
[----:B------:R-:W2:Y:S01]  /*1dad0*/  LDL.LU R4, [R1+0x308] ;  /* 0x0003080001047983 */ /* 0x000ea20000300800 */
[----:B------:R-:W-:Y:S01]  /*1dae0*/  ULDC UR4, c[0x0][0xc] ;  /* 0x0000030000047ab9 */ /* 0x000fe20000000800 */
[----:B------:R-:W-:Y:S01]  /*1daf0*/  ULDC UR5, c[0x0][0x10] ;  /* 0x0000040000057ab9 */ /* 0x000fe20000000800 */
[----:B------:R-:W2:Y:S01]  /*1db00*/  LDC R3, c[0x0][0x14] ;  /* 0x00000500ff037b82 */ /* 0x000ea20000000800 */
[----:B------:R-:W-:Y:S01]  /*1db10*/  UIMAD.WIDE.U32 UR4, UR4, UR5, URZ ;  /* 0x00000005040472a5 */ /* 0x000fe2000f8e003f */
[----:B------:R-:W-:Y:S01]  /*1db20*/  PRMT R0, RZ, 0x7610, R0 ;  /* 0x00007610ff007816 */ /* 0x000fe20000000000 */
[----:B------:R-:W-:Y:S01]  /*1db30*/  UMOV UR42, 0xffffffff ;  /* 0xffffffff002a7882 */ /* 0x000fe20000000000 */
[----:B------:R-:W-:-:S03]  /*1db40*/  UMOV UR43, 0xffffffff ;  /* 0xffffffff002b7882 */ /* 0x000fc60000000000 */
[----:B--2---:R-:W-:-:S04]  /*1db50*/  IMAD.WIDE.U32 R4, R3, UR4, R4 ;  /* 0x0000000403047c25 */ /* 0x004fc8000f8e0004 */
[----:B------:R-:W-:Y:S01]  /*1db60*/  IMAD R3, R3, UR5, RZ ;  /* 0x0000000503037c24 */ /* 0x000fe2000f8e02ff */
[----:B------:R-:W-:Y:S01]  /*1db70*/  ULDC.64 UR4, c[0x0][0x650] ;  /* 0x0001940000047ab9 */ /* 0x000fe20000000a00 */
[----:B------:R-:W-:Y:S01]  /*1db80*/  IMAD.MOV.U32 R7, RZ, RZ, R4 ;  /* 0x000000ffff077224 */ /* 0x000fe200078e0004 */
[----:B------:R-:W-:Y:S01]  /*1db90*/  ISETP.GE.U32.AND P0, PT, R4, UR4, PT ;  /* 0x0000000404007c0c */ /* 0x000fe2000bf06070 */
[----:B------:R-:W-:-:S05]  /*1dba0*/  IMAD.IADD R6, R5, 0x1, R3 ;  /* 0x0000000105067824 */ /* 0x000fca00078e0203 */
[----:B------:R0:W-:Y:S01]  /*1dbb0*/  STL [R1+0x304], R6 ;  /* 0x0003040601007387 */ /* 0x0001e20000100800 */
[----:B------:R-:W-:-:S03]  /*1dbc0*/  ISETP.GE.U32.AND.EX P0, PT, R6, UR5, PT, P0 ;  /* 0x0000000506007c0c */ /* 0x000fc6000bf06100 */
[----:B------:R0:W-:Y:S10]  /*1dbd0*/  STL [R1+0x308], R7 ;  /* 0x0003080701007387 */ /* 0x0001f40000100800 */
[----:B0-----:R-:W-:Y:S05]  /*1dbe0*/  @P0 BRA `(.L_x_798) ;  /* 0x0000000400880947 */ /* 0x001fea0003800000 */
[----:B------:R-:W0:Y:S01]  /*1dbf0*/  S2UR UR6, SR_CTAID.X ;  /* 0x00000000000679c3 */ /* 0x000e220000002500 */
[----:B------:R-:W-:Y:S01]  /*1dc00*/  ULDC.64 UR12, c[0x0][0x628] ;  /* 0x00018a00000c7ab9 */ /* 0x000fe20000000a00 */
[----:B------:R-:W-:Y:S01]  /*1dc10*/  ULDC UR4, c[0x0][0x150] ;  /* 0x0000540000047ab9 */ /* 0x000fe20000000800 */
[----:B------:R-:W-:Y:S01]  /*1dc20*/  ISETP.NE.U32.AND P0, PT, RZ, UR12, PT ;  /* 0x0000000cff007c0c */ /* 0x000fe2000bf05070 */
[----:B------:R-:W-:Y:S01]  /*1dc30*/  ULDC UR15, c[0x0][0x630] ;  /* 0x00018c00000f7ab9 */ /* 0x000fe20000000800 */
[C---:B------:R-:W-:Y:S01]  /*1dc40*/  R2UR UR16, R7.reuse ;  /* 0x00000000071072ca */ /* 0x040fe200000e0000 */
[----:B------:R-:W-:Y:S01]  /*1dc50*/  ULDC UR19, c[0x0][0x154] ;  /* 0x0000550000137ab9 */ /* 0x000fe20000000800 */
[----:B------:R-:W-:Y:S01]  /*1dc60*/  ISETP.NE.AND.EX P0, PT, RZ, UR13, PT, P0 ;  /* 0x0000000dff007c0c */ /* 0x000fe2000bf05300 */
[----:B------:R-:W2:Y:S01]  /*1dc70*/  S2UR UR18, SR_CTAID.Y ;  /* 0x00000000001279c3 */ /* 0x000ea20000002600 */
[----:B------:R-:W-:Y:S02]  /*1dc80*/  R2UR UR17, R6 ;  /* 0x00000000061172ca */ /* 0x000fe400000e0000 */
[----:B------:R-:W-:-:S02]  /*1dc90*/  R2UR UR10, R7 ;  /* 0x00000000070a72ca */ /* 0x000fc400000e0000 */
[----:B------:R-:W-:Y:S02]  /*1dca0*/  R2UR UR11, R6 ;  /* 0x00000000060b72ca */ /* 0x000fe400000e0000 */
[----:B0-----:R-:W-:-:S05]  /*1dcb0*/  I2FP.F32.U32 R0, UR6 ;  /* 0x0000000600007c45 */ /* 0x001fca0008201000 */
[----:B------:R-:W-:-:S04]  /*1dcc0*/  FMUL R0, R0, UR4 ;  /* 0x0000000400007c20 */ /* 0x000fc80008400000 */
[----:B------:R0:W0:Y:S01]  /*1dcd0*/  F2I.U32.TRUNC.NTZ R3, R0 ;  /* 0x0000000000037305 */ /* 0x000022000020f000 */
[----:B--2---:R-:W-:Y:S05]  /*1dce0*/  @!P0 BRA `(.L_x_799) ;  /* 0x0000000000308947 */ /* 0x004fea0003800000 */
        /* <DEDUP_REMOVED lines=12> */
.L_x_799:
[----:B------:R-:W-:Y:S01]  /*1ddb0*/  USHF.R.U64 UR43, UR10, UR15, UR11 ;  /* 0x0000000f0a2b7299 */ /* 0x000fe2000800120b */
[----:B0-----:R-:W-:Y:S01]  /*1ddc0*/  I2FP.F32.U32 R0, UR18 ;  /* 0x0000001200007c45 */ /* 0x001fe20008201000 */
[----:B------:R-:W-:Y:S02]  /*1ddd0*/  USHF.R.U32.HI UR4, URZ, UR15, UR11 ;  /* 0x0000000f3f047299 */ /* 0x000fe4000801160b */
[----:B------:R-:W-:Y:S02]  /*1dde0*/  UIADD3 UR10, UP0, URZ, -UR43, URZ ;  /* 0x8000002b3f0a7290 */ /* 0x000fe4000ff1e03f */
[----:B------:R-:W-:Y:S01]  /*1ddf0*/  FMUL R0, R0, UR19 ;  /* 0x0000001300007c20 */ /* 0x000fe20008400000 */
[----:B------:R-:W-:Y:S01]  /*1de00*/  ULDC.64 UR12, c[0x0][0x620] ;  /* 0x00018800000c7ab9 */ /* 0x000fe20000000a00 */
[----:B------:R-:W-:Y:S01]  /*1de10*/  UIADD3.X UR4, URZ, ~UR4, URZ, UP0, !UPT ;  /* 0x800000043f047290 */ /* 0x000fe200087fe43f */
[----:B------:R-:W-:Y:S01]  /*1de20*/  UMOV UR8, UR16 ;  /* 0x0000001000087c82 */ /* 0x000fe20008000000 */
[----:B------:R-:W-:-:S02]  /*1de30*/  UMOV UR9, UR17 ;  /* 0x0000001100097c82 */ /* 0x000fc40008000000 */
[----:B------:R-:W-:Y:S01]  /*1de40*/  UIMAD UR4, UR4, UR12, URZ ;  /* 0x0000000c040472a4 */ /* 0x000fe2000f8e023f */
[----:B------:R-:W0:Y:S01]  /*1de50*/  F2I.U32.TRUNC.NTZ R0, R0 ;  /* 0x0000000000007305 */ /* 0x000e22000020f000 */
[----:B------:R-:W-:Y:S01]  /*1de60*/  UIMAD.WIDE.U32 UR8, UR10, UR12, UR8 ;  /* 0x0000000c0a0872a5 */ /* 0x000fe2000f8e0008 */
[----:B------:R-:W-:Y:S01]  /*1de70*/  R2UR UR12, R3 ;  /* 0x00000000030c72ca */ /* 0x000fe200000e0000 */
[----:B------:R-:W-:Y:S01]  /*1de80*/  UIMAD UR10, UR10, UR13, UR4 ;  /* 0x0000000d0a0a72a4 */ /* 0x000fe2000f8e0204 */
[----:B------:R-:W-:Y:S01]  /*1de90*/  ULDC UR11, c[0x0][0x618] ;  /* 0x00018600000b7ab9 */ /* 0x000fe20000000800 */
[----:B------:R-:W-:Y:S02]  /*1dea0*/  ULDC UR21, c[0x0][0x658] ;  /* 0x0001960000157ab9 */ /* 0x000fe40000000800 */
[----:B------:R-:W-:Y:S01]  /*1deb0*/  UIADD3 UR9, UR9, UR10, URZ ;  /* 0x0000000a09097290 */ /* 0x000fe2000fffe03f */
[----:B------:R-:W-:Y:S01]  /*1dec0*/  UMOV UR15, 0xffffffff ;  /* 0xffffffff000f7882 */ /* 0x000fe20000000000 */
[----:B------:R-:W-:Y:S01]  /*1ded0*/  ULDC.64 UR4, c[0x0][0x640] ;  /* 0x0001900000047ab9 */ /* 0x000fe20000000a00 */
[----:B------:R-:W-:Y:S01]  /*1dee0*/  USHF.L.U32 UR15, UR15, UR21, URZ ;  /* 0x000000150f0f7299 */ /* 0x000fe2000800063f */
[----:B------:R-:W-:Y:S01]  /*1def0*/  ISETP.NE.U32.AND P0, PT, RZ, UR4, PT ;  /* 0x00000004ff007c0c */ /* 0x000fe2000bf05070 */
[----:B------:R-:W-:-:S02]  /*1df00*/  USHF.R.U64 UR16, UR8, UR11, UR9 ;  /* 0x0000000b08107299 */ /* 0x000fc40008001209 */
[----:B------:R-:W-:Y:S01]  /*1df10*/  USHF.R.U32.HI UR8, URZ, UR11, UR9 ;  /* 0x0000000b3f087299 */ /* 0x000fe20008011609 */
[----:B0-----:R-:W-:Y:S01]  /*1df20*/  R2UR UR14, R0 ;  /* 0x00000000000e72ca */ /* 0x001fe200000e0000 */
[----:B------:R-:W-:Y:S01]  /*1df30*/  ULDC UR17, c[0x0][0x608] ;  /* 0x0001820000117ab9 */ /* 0x000fe20000000800 */
[----:B------:R-:W-:Y:S01]  /*1df40*/  ULOP3.LUT UR41, URZ, UR15, URZ, 0x33, !UPT ;  /* 0x0000000f3f297292 */ /* 0x000fe2000f8e333f */
[----:B------:R-:W-:Y:S01]  /*1df50*/  ISETP.NE.AND.EX P0, PT, RZ, UR5, PT, P0 ;  /* 0x00000005ff007c0c */ /* 0x000fe2000bf05300 */
[----:B------:R-:W-:Y:S02]  /*1df60*/  USHF.R.U64 UR15, UR16, UR17, UR8 ;  /* 0x00000011100f7299 */ /* 0x000fe40008001208 */
[----:B------:R-:W-:Y:S02]  /*1df70*/  USHF.R.U32.HI UR8, URZ, UR17, UR8 ;  /* 0x000000113f087299 */ /* 0x000fe40008011608 */
[----:B------:R-:W-:Y:S02]  /*1df80*/  UIADD3 UR12, -UR12, URZ, URZ ;  /* 0x0000003f0c0c7290 */ /* 0x000fe4000fffe13f */
[----:B------:R-:W-:Y:S01]  /*1df90*/  USHF.R.U64 UR17, UR15, UR21, UR8 ;  /* 0x000000150f117299 */ /* 0x000fe20008001208 */
[----:B------:R-:W-:Y:S01]  /*1dfa0*/  UMOV UR19, 0x1 ;  /* 0x0000000100137882 */ /* 0x000fe20000000000 */
[----:B------:R-:W-:Y:S01]  /*1dfb0*/  ULDC UR13, c[0x0][0x144] ;  /* 0x00005100000d7ab9 */ /* 0x000fe20000000800 */
[----:B------:R-:W-:Y:S01]  /*1dfc0*/  ULDC UR7, c[0x0][0x600] ;  /* 0x0001800000077ab9 */ /* 0x000fe20000000800 */
[----:B------:R-:W-:-:S02]  /*1dfd0*/  USHF.L.U32 UR24, UR19, UR21, URZ ;  /* 0x0000001513187299 */ /* 0x000fc4000800063f */
[----:B------:R-:W-:Y:S02]  /*1dfe0*/  USHF.R.U32.HI UR8, URZ, UR21, UR8 ;  /* 0x000000153f087299 */ /* 0x000fe40008011608 */
[----:B------:R-:W-:Y:S02]  /*1dff0*/  UIMAD UR21, UR13, UR12, UR6 ;  /* 0x0000000c0d1572a4 */ /* 0x000fe4000f8e0206 */
[----:B------:R-:W-:Y:S02]  /*1e000*/  UIADD3 UR20, UR7, -0x1, URZ ;  /* 0xffffffff07147890 */ /* 0x000fe4000fffe03f */
[----:B------:R-:W-:Y:S01]  /*1e010*/  UIADD3 UR19, -UR14, URZ, URZ ;  /* 0x0000003f0e137290 */ /* 0x000fe2000fffe13f */
[----:B------:R-:W-:Y:S01]  /*1e020*/  ULDC UR25, c[0x0][0x148] ;  /* 0x0000520000197ab9 */ /* 0x000fe20000000800 */
[----:B------:R-:W-:Y:S01]  /*1e030*/  ULDC UR22, c[0x0][0x648] ;  /* 0x0001920000167ab9 */ /* 0x000fe20000000800 */
[----:B------:R-:W-:Y:S01]  /*1e040*/  ULDC UR23, c[0x0][0x638] ;  /* 0x00018e0000177ab9 */ /* 0x000fe20000000800 */
        /* <DEDUP_REMOVED lines=14> */
.L_x_800:
[----:B------:R-:W-:Y:S01]  /*1e130*/  UISETP.NE.AND UP0, UPT, UR46, URZ, UPT ;  /* 0x0000003f2e00728c */ /* 0x000fe2000bf05270 */
[----:B------:R-:W-:Y:S01]  /*1e140*/  IMAD.MOV.U32 R0, RZ, RZ, 0x1 ;  /* 0x00000001ff007424 */ /* 0x000fe200078e00ff */
[----:B------:R-:W-:Y:S02]  /*1e150*/  USHF.R.U64 UR4, UR6, UR22, UR8 ;  /* 0x0000001606047299 */ /* 0x000fe40008001208 */
[----:B------:R-:W-:Y:S02]  /*1e160*/  ULOP3.LUT UR41, UR15, UR41, URZ, 0xc0, !UPT ;  /* 0x000000290f297292 */ /* 0x000fe4000f8ec03f */
[----:B------:R-:W-:Y:S02]  /*1e170*/  UIADD3 UR5, -UR4, URZ, URZ ;  /* 0x0000003f04057290 */ /* 0x000fe4000fffe13f */
[----:B------:R-:W-:Y:S02]  /*1e180*/  UIMAD UR41, UR24, UR4, UR41 ;  /* 0x00000004182972a4 */ /* 0x000fe4000f8e0229 */
[----:B------:R-:W-:-:S02]  /*1e190*/  ULOP3.LUT UR16, UR16, UR20, URZ, 0xc0, !UPT ;  /* 0x0000001410107292 */ /* 0x000fc4000f8ec03f */
[----:B------:R-:W-:Y:S02]  /*1e1a0*/  @UP0 UIMAD UR21, UR25, UR19, UR18 ;  /* 0x00000013191502a4 */ /* 0x000fe4000f8e0212 */
[----:B------:R-:W-:-:S03]  /*1e1b0*/  UIMAD UR4, UR5, UR23, UR17 ;  /* 0x00000017050472a4 */ /* 0x000fc6000f8e0211 */
[----:B------:R-:W-:Y:S01]  /*1e1c0*/  ULDC UR5, c[0x0][0x610] ;  /* 0x0001840000057ab9 */ /* 0x000fe20000000800 */
[----:B------:R-:W-:Y:S02]  /*1e1d0*/  UIMAD UR4, UR4, UR7, UR16 ;  /* 0x00000007040472a4 */ /* 0x000fe4000f8e0210 */
[----:B------:R-:W-:-:S04]  /*1e1e0*/  UIMAD UR41, UR41, UR5, UR21 ;  /* 0x00000005292972a4 */ /* 0x000fc8000f8e0215 */
[----:B------:R-:W-:Y:S02]  /*1e1f0*/  USEL UR42, UR4, UR41, !UP0 ;  /* 0x00000029042a7287 */ /* 0x000fe4000c000000 */
[----:B------:R-:W-:-:S12]  /*1e200*/  USEL UR41, UR41, UR4, !UP0 ;  /* 0x0000000429297287 */ /* 0x000fd8000c000000 */
.L_x_798:
[----:B------:R-:W-:-:S13]  /*1e210*/  LOP3.LUT P0, RZ, R0, 0xff, RZ, 0xc0, !PT ;  /* 0x000000ff00ff7812 */ /* 0x000fda000780c0ff */
[----:B------:R-:W-:Y:S05]  /*1e220*/  @P0 BRA `(.L_x_801) ;  /* 0xfffffe3000a80947 */ /* 0x000fea000383ffff */
[----:B------:R-:W-:Y:S05]  /*1e230*/  EXIT ;  /* 0x000000000000794d */ /* 0x000fea0003800000 */
.L_x_8:
[----:B------:R-:W2:Y:S01]  /*1e240*/  LDL R5, [R1+0x308] ;  /* 0x0003080001057983 */ /* 0x000ea20000100800 */
[----:B------:R-:W-:-:S03]  /*1e250*/  ULDC.64 UR4, c[0x0][0x650] ;  /* 0x0001940000047ab9 */ /* 0x000fc60000000a00 */
[----:B------:R-:W3:Y:S01]  /*1e260*/  LDL R4, [R1+0x304] ;  /* 0x0003040001047983 */ /* 0x000ee20000100800 */
[----:B------:R-:W-:Y:S01]  /*1e270*/  PRMT R0, RZ, 0x7610, R0 ;  /* 0x00007610ff007816 */ /* 0x000fe20000000000 */
[----:B------:R-:W-:Y:S02]  /*1e280*/  IMAD.MOV.U32 R3, RZ, RZ, -0x1 ;  /* 0xffffffffff037424 */ /* 0x000fe400078e00ff */
[----:B------:R-:W-:Y:S02]  /*1e290*/  IMAD.MOV.U32 R2, RZ, RZ, -0x1 ;  /* 0xffffffffff027424 */ /* 0x000fe400078e00ff */
[----:B------:R-:W-:Y:S01]  /*1e2a0*/  IMAD.MOV.U32 R10, RZ, RZ, -0x1 ;  /* 0xffffffffff0a7424 */ /* 0x000fe200078e00ff */
[----:B--2---:R-:W-:-:S04]  /*1e2b0*/  ISETP.GE.U32.AND P0, PT, R5, UR4, PT ;  /* 0x0000000405007c0c */ /* 0x004fc8000bf06070 */
[----:B---3--:R-:W-:-:S13]  /*1e2c0*/  ISETP.GE.U32.AND.EX P0, PT, R4, UR5, PT, P0 ;  /* 0x0000000504007c0c */ /* 0x008fda000bf06100 */
        /* <DEDUP_REMOVED lines=21> */
.L_x_803:
[----:B------:R-:W-:Y:S01]  /*1e420*/  USHF.R.U64 UR4, UR14, UR19, UR15 ;  /* 0x000000130e047299 */ /* 0x000fe2000800120f */
[----:B------:R-:W-:Y:S01]  /*1e430*/  R2UR UR7, R4 ;  /* 0x00000000040772ca */ /* 0x000fe200000e0000 */
[----:B------:R-:W-:Y:S02]  /*1e440*/  USHF.R.U32.HI UR5, URZ, UR19, UR15 ;  /* 0x000000133f057299 */ /* 0x000fe4000801160f */
[----:B------:R-:W-:Y:S01]  /*1e450*/  UIADD3 UR13, UP0, URZ, -UR4, URZ ;  /* 0x800000043f0d7290 */ /* 0x000fe2000ff1e03f */
[----:B------:R-:W-:Y:S01]  /*1e460*/  ULDC.64 UR14, c[0x0][0x620] ;  /* 0x00018800000e7ab9 */ /* 0x000fe20000000a00 */
[----:B------:R-:W-:Y:S02]  /*1e470*/  UMOV UR6, UR20 ;  /* 0x0000001400067c82 */ /* 0x000fe40008000000 */
[----:B------:R-:W-:Y:S02]  /*1e480*/  UIADD3.X UR5, URZ, ~UR5, URZ, UP0, !UPT ;  /* 0x800000053f057290 */ /* 0x000fe400087fe43f */
[----:B------:R-:W-:-:S02]  /*1e490*/  UISETP.NE.AND UP1, UPT, UR46, URZ, UPT ;  /* 0x0000003f2e00728c */ /* 0x000fc4000bf25270 */
[----:B------:R-:W-:Y:S02]  /*1e4a0*/  UIMAD UR5, UR5, UR14, URZ ;  /* 0x0000000e050572a4 */ /* 0x000fe4000f8e023f */
[----:B------:R-:W-:Y:S02]  /*1e4b0*/  UIMAD.WIDE.U32 UR6, UR13, UR14, UR6 ;  /* 0x0000000e0d0672a5 */ /* 0x000fe4000f8e0006 */
[----:B------:R-:W-:Y:S01]  /*1e4c0*/  UIMAD UR5, UR13, UR15, UR5 ;  /* 0x0000000f0d0572a4 */ /* 0x000fe2000f8e0205 */
[----:B------:R-:W-:Y:S02]  /*1e4d0*/  ULDC UR14, c[0x0][0x608] ;  /* 0x00018200000e7ab9 */ /* 0x000fe40000000800 */
[----:B------:R-:W-:Y:S01]  /*1e4e0*/  ULDC UR13, c[0x0][0x618] ;  /* 0x00018600000d7ab9 */ /* 0x000fe20000000800 */
[----:B------:R-:W-:Y:S01]  /*1e4f0*/  UIADD3 UR5, UR7, UR5, URZ ;  /* 0x0000000507057290 */ /* 0x000fe2000fffe03f */
[----:B------:R-:W-:Y:S01]  /*1e500*/  ULDC UR22, c[0x0][0x658] ;  /* 0x0001960000167ab9 */ /* 0x000fe20000000800 */
[----:B------:R-:W-:-:S02]  /*1e510*/  @UP1 UIMAD UR8, UR11, UR12, UR10 ;  /* 0x0000000c0b0812a4 */ /* 0x000fc4000f8e020a */
[----:B------:R-:W-:Y:S02]  /*1e520*/  USHF.R.U64 UR17, UR6, UR13, UR5 ;  /* 0x0000000d06117299 */ /* 0x000fe40008001205 */
[----:B------:R-:W-:Y:S01]  /*1e530*/  USHF.R.U32.HI UR5, URZ, UR13, UR5 ;  /* 0x0000000d3f057299 */ /* 0x000fe20008011605 */
[----:B------:R-:W-:Y:S01]  /*1e540*/  ULDC.64 UR6, c[0x0][0x640] ;  /* 0x0001900000067ab9 */ /* 0x000fe20000000a00 */
[----:B------:R-:W-:Y:S01]  /*1e550*/  UMOV UR10, 0xffffffff ;  /* 0xffffffff000a7882 */ /* 0x000fe20000000000 */
[----:B------:R-:W-:Y:S01]  /*1e560*/  ISETP.NE.U32.AND P0, PT, RZ, UR6, PT ;  /* 0x00000006ff007c0c */ /* 0x000fe2000bf05070 */
[----:B------:R-:W-:Y:S02]  /*1e570*/  USHF.R.U64 UR18, UR17, UR14, UR5 ;  /* 0x0000000e11127299 */ /* 0x000fe40008001205 */
[----:B------:R-:W-:Y:S01]  /*1e580*/  USHF.R.U32.HI UR5, URZ, UR14, UR5 ;  /* 0x0000000e3f057299 */ /* 0x000fe20008011605 */
[----:B------:R-:W-:Y:S01]  /*1e590*/  ISETP.NE.AND.EX P0, PT, RZ, UR7, PT, P0 ;  /* 0x00000007ff007c0c */ /* 0x000fe2000bf05300 */
[----:B------:R-:W-:-:S02]  /*1e5a0*/  USHF.L.U32 UR11, UR10, UR22, URZ ;  /* 0x000000160a0b7299 */ /* 0x000fc4000800063f */
[----:B------:R-:W-:Y:S01]  /*1e5b0*/  USHF.R.U64 UR19, UR18, UR22, UR5 ;  /* 0x0000001612137299 */ /* 0x000fe20008001205 */
[----:B------:R-:W-:Y:S01]  /*1e5c0*/  ULDC UR20, c[0x0][0x600] ;  /* 0x0001800000147ab9 */ /* 0x000fe20000000800 */
[----:B------:R-:W-:Y:S02]  /*1e5d0*/  USHF.R.U32.HI UR10, URZ, UR22, UR5 ;  /* 0x000000163f0a7299 */ /* 0x000fe40008011605 */
[----:B------:R-:W-:Y:S02]  /*1e5e0*/  UIADD3 UR21, UR20, -0x1, URZ ;  /* 0xffffffff14157890 */ /* 0x000fe4000fffe03f */
[----:B------:R-:W-:Y:S01]  /*1e5f0*/  ULOP3.LUT UR26, URZ, UR11, URZ, 0x33, !UPT ;  /* 0x0000000b3f1a7292 */ /* 0x000fe2000f8e333f */
        /* <DEDUP_REMOVED lines=17> */
.L_x_804:
[----:B------:R-:W-:Y:S01]  /*1e710*/  USHF.R.U64 UR6, UR5, UR23, UR10 ;  /* 0x0000001705067299 */ /* 0x000fe2000800120a */
[----:B------:R-:W-:Y:S01]  /*1e720*/  IMAD.MOV.U32 R0, RZ, RZ, 0x1 ;  /* 0x00000001ff007424 */ /* 0x000fe200078e00ff */
[----:B------:R-:W-:Y:S01]  /*1e730*/  USHF.L.U32 UR25, UR25, UR22, URZ ;  /* 0x0000001619197299 */ /* 0x000fe2000800063f */
[----:B------:R-:W-:Y:S01]  /*1e740*/  IMAD.U32 R10, RZ, RZ, UR4 ;  /* 0x00000004ff0a7e24 */ /* 0x000fe2000f8e00ff */
[----:B------:R-:W-:Y:S02]  /*1e750*/  ULOP3.LUT UR5, UR18, UR26, URZ, 0xc0, !UPT ;  /* 0x0000001a12057292 */ /* 0x000fe4000f8ec03f */
[----:B------:R-:W-:Y:S02]  /*1e760*/  UIADD3 UR7, -UR6, URZ, URZ ;  /* 0x0000003f06077290 */ /* 0x000fe4000fffe13f */
[----:B------:R-:W-:Y:S02]  /*1e770*/  UIMAD UR6, UR25, UR6, UR5 ;  /* 0x00000006190672a4 */ /* 0x000fe4000f8e0205 */
[----:B------:R-:W-:-:S02]  /*1e780*/  ULOP3.LUT UR17, UR17, UR21, URZ, 0xc0, !UPT ;  /* 0x0000001511117292 */ /* 0x000fc4000f8ec03f */
[----:B------:R-:W-:Y:S02]  /*1e790*/  UIMAD UR5, UR7, UR24, UR19 ;  /* 0x00000018070572a4 */ /* 0x000fe4000f8e0213 */
[----:B------:R-:W-:Y:S01]  /*1e7a0*/  UISETP.NE.AND UP0, UPT, UR46, URZ, UPT ;  /* 0x0000003f2e00728c */ /* 0x000fe2000bf05270 */
[----:B------:R-:W-:Y:S01]  /*1e7b0*/  ULDC UR7, c[0x0][0x610] ;  /* 0x0001840000077ab9 */ /* 0x000fe20000000800 */
[----:B------:R-:W-:Y:S02]  /*1e7c0*/  UIMAD UR5, UR5, UR20, UR17 ;  /* 0x00000014050572a4 */ /* 0x000fe4000f8e0211 */
[----:B------:R-:W-:-:S04]  /*1e7d0*/  UIMAD UR8, UR6, UR7, UR8 ;  /* 0x00000007060872a4 */ /* 0x000fc8000f8e0208 */
[----:B------:R-:W-:Y:S02]  /*1e7e0*/  USEL UR6, UR5, UR8, !UP0 ;  /* 0x0000000805067287 */ /* 0x000fe4000c000000 */
[----:B------:R-:W-:-:S04]  /*1e7f0*/  USEL UR8, UR8, UR5, !UP0 ;  /* 0x0000000508087287 */ /* 0x000fc8000c000000 */
[----:B------:R-:W-:Y:S02]  /*1e800*/  IMAD.U32 R2, RZ, RZ, UR6 ;  /* 0x00000006ff027e24 */ /* 0x000fe4000f8e00ff */
[----:B------:R-:W-:-:S07]  /*1e810*/  IMAD.U32 R3, RZ, RZ, UR8 ;  /* 0x00000008ff037e24 */ /* 0x000fce000f8e00ff */
.L_x_802:
[----:B------:R-:W-:-:S08]  /*1e820*/  NOP ;  /* 0x0000000000007918 */ /* 0x000fd00000000000 */
[----:B0-----:R-:W0:-:S00]  /*1e830*/  USETMAXREG.DEALLOC.CTAPOOL 0x18 ;  /* 0x00000018000079c8 */ /* 0x001e0000080e0500 */
[----:B------:R-:W-:-:S13]  /*1e840*/  ISETP.NE.AND P0, PT, RZ, UR9, PT ;  /* 0x00000009ff007c0c */ /* 0x000fda000bf05270 */
[----:B------:R-:W-:Y:S05]  /*1e850*/  @P0 EXIT ;  /* 0x000000000000094d */ /* 0x000fea0003800000 */
[----:B0-----:R-:W-:Y:S01]  /*1e860*/  LOP3.LUT P0, RZ, R0, 0xff, RZ, 0xc0, !PT ;  /* 0x000000ff00ff7812 */ /* 0x001fe2000780c0ff */
[----:B------:R-:W-:Y:S02]  /*1e870*/  IMAD.MOV.U32 R6, RZ, RZ, 0x1 ;  /* 0x00000001ff067424 */ /* 0x000fe400078e00ff */
[----:B------:R-:W-:-:S10]  /*1e880*/  IMAD.MOV.U32 R7, RZ, RZ, RZ ;  /* 0x000000ffff077224 */ /* 0x000fd400078e00ff */
[----:B------:R-:W-:Y:S05]  /*1e890*/  @!P0 BRA `(.L_x_805) ;  /* 0x0000000c006c8947 */ /* 0x000fea0003800000 */
[----:B------:R-:W0:Y:S01]  /*1e8a0*/  LDC R0, c[0x0][0x28c] ;  /* 0x0000a300ff007b82 */ /* 0x000e220000000800 */
[----:B------:R-:W1:Y:S01]  /*1e8b0*/  S2R R11, SR_CgaCtaId ;  /* 0x00000000000b7919 */ /* 0x000e620000008800 */
[----:B------:R-:W-:Y:S01]  /*1e8c0*/  ULDC UR5, c[0x0][0x658] ;  /* 0x0001960000057ab9 */ /* 0x000fe20000000800 */
[----:B------:R-:W-:Y:S01]  /*1e8d0*/  UMOV UR7, 0xffffffff ;  /* 0xffffffff00077882 */ /* 0x000fe20000000000 */
[----:B------:R-:W-:Y:S01]  /*1e8e0*/  ULDC UR6, c[0x0][0xc] ;  /* 0x0000030000067ab9 */ /* 0x000fe20000000800 */
[----:B------:R-:W-:Y:S01]  /*1e8f0*/  USHF.L.U32 UR9, UR7, UR5, URZ ;  /* 0x0000000507097299 */ /* 0x000fe2000800063f */
[----:B------:R-:W-:Y:S01]  /*1e900*/  BSSY B0, `(.L_x_805) ;  /* 0x00000d4000007945 */ /* 0x000fe20003800000 */
[----:B------:R-:W-:Y:S01]  /*1e910*/  UMOV UR8, 0x1 ;  /* 0x0000000100087882 */ /* 0x000fe20000000000 */
[----:B------:R-:W-:Y:S01]  /*1e920*/  ULDC UR7, c[0x0][0x10] ;  /* 0x0000040000077ab9 */ /* 0x000fe20000000800 */
[----:B------:R-:W-:Y:S01]  /*1e930*/  USHF.L.U32 UR5, UR8, UR5, URZ ;  /* 0x0000000508057299 */ /* 0x000fe2000800063f */
[----:B------:R-:W-:Y:S01]  /*1e940*/  IMAD.MOV.U32 R8, RZ, RZ, 0x1 ;  /* 0x00000001ff087424 */ /* 0x000fe200078e00ff */
[----:B------:R-:W-:Y:S01]  /*1e950*/  UIMAD.WIDE.U32 UR6, UR6, UR7, URZ ;  /* 0x00000007060672a5 */ /* 0x000fe2000f8e003f */
[----:B------:R-:W-:Y:S01]  /*1e960*/  IMAD.MOV.U32 R6, RZ, RZ, 0x1 ;  /* 0x00000001ff067424 */ /* 0x000fe200078e00ff */
[----:B------:R-:W-:Y:S01]  /*1e970*/  ULDC UR8, c[0x0][0x14] ;  /* 0x0000050000087ab9 */ /* 0x000fe20000000800 */
[----:B------:R-:W-:Y:S01]  /*1e980*/  IMAD.MOV.U32 R7, RZ, RZ, RZ ;  /* 0x000000ffff077224 */ /* 0x000fe200078e00ff */
[----:B------:R-:W-:-:S02]  /*1e990*/  UIMAD.WIDE.U32 UR20, UR6, UR8, URZ ;  /* 0x00000008061472a5 */ /* 0x000fc4000f8e003f */
[----:B------:R-:W-:Y:S01]  /*1e9a0*/  UIMAD UR7, UR7, UR8, URZ ;  /* 0x00000008070772a4 */ /* 0x000fe2000f8e023f */
[----:B------:R-:W-:Y:S01]  /*1e9b0*/  ULDC UR4, c[0x0][0x600] ;  /* 0x0001800000047ab9 */ /* 0x000fe20000000800 */
[----:B------:R-:W-:Y:S02]  /*1e9c0*/  ULOP3.LUT UR24, UR40, 0x2, URZ, 0xfc, !UPT ;  /* 0x0000000228187892 */ /* 0x000fe4000f8efc3f */
[----:B------:R-:W-:Y:S01]  /*1e9d0*/  UIADD3 UR4, UR4, -0x1, URZ ;  /* 0xffffffff04047890 */ /* 0x000fe2000fffe03f */
[----:B0-----:R-:W-:Y:S01]  /*1e9e0*/  VIADD R0, R0, 0xf ;  /* 0x0000000f00007836 */ /* 0x001fe20000000000 */
[----:B------:R-:W-:Y:S02]  /*1e9f0*/  ULOP3.LUT UR6, URZ, UR9, URZ, 0x33, !UPT ;  /* 0x000000093f067292 */ /* 0x000fe4000f8e333f */
[----:B------:R-:W-:Y:S02]  /*1ea00*/  UIADD3 UR7, UR21, UR7, URZ ;  /* 0x0000000715077290 */ /* 0x000fe4000fffe03f */
[----:B------:R-:W-:Y:S01]  /*1ea10*/  SHF.R.S32.HI R5, RZ, 0x1f, R0 ;  /* 0x0000001fff057819 */ /* 0x000fe20000011400 */
[----:B------:R-:W-:-:S03]  /*1ea20*/  ULDC.64 UR22, c[0x0][0x198] ;  /* 0x0000660000167ab9 */ /* 0x000fc60000000a00 */
[----:B------:R-:W-:Y:S02]  /*1ea30*/  LEA.HI R0, R5, R0, RZ, 0x4 ;  /* 0x0000000005007211 */ /* 0x000fe400078f20ff */
[----:B-1----:R-:W-:Y:S02]  /*1ea40*/  LOP3.LUT R11, R11, 0x1, RZ, 0xc0, !PT ;  /* 0x000000010b0b7812 */ /* 0x002fe400078ec0ff */
[----:B------:R-:W-:-:S05]  /*1ea50*/  SHF.R.S32.HI R0, RZ, 0x4, R0 ;  /* 0x00000004ff007819 */ /* 0x000fca0000011400 */
[----:B------:R-:W-:-:S07]  /*1ea60*/  VIADD R16, R0, 0x1 ;  /* 0x0000000100107836 */ /* 0x000fce0000000000 */
.L_x_816:
[----:B------:R-:W-:-:S03]  /*1ea70*/  UMOV UR8, 0xffffffff ;  /* 0xffffffff00087882 */ /* 0x000fc60000000000 */
[----:B------:R-:W-:Y:S05]  /*1ea80*/  BRA.DIV UR8, `(.L_x_806) ;  /* 0x0000001208dc7947 */ /* 0x000fea000b800000 */
[----:B------:R-:W-:-:S13]  /*1ea90*/  ELECT P6, URZ, PT ;  /* 0x00000000003f782f */ /* 0x000fda00038c0000 */
.L_x_834:
[----:B------:R-:W0:Y:S01]  /*1eaa0*/  LDC R4, c[0x0][0x28c] ;  /* 0x0000a300ff047b82 */ /* 0x000e220000000800 */
[----:B------:R-:W-:Y:S01]  /*1eab0*/  BSSY B1, `(.L_x_807) ;  /* 0x000003c000017945 */ /* 0x000fe20003800000 */
[----:B0-----:R-:W-:-:S13]  /*1eac0*/  ISETP.LT.OR P6, PT, R4, 0x1, !P6 ;  /* 0x000000010400780c */ /* 0x001fda00077c1670 */
[----:B------:R-:W-:Y:S05]  /*1ead0*/  @P6 BRA `(.L_x_808) ;  /* 0x0000000000e46947 */ /* 0x000fea0003800000 */
[----:B------:R-:W-:Y:S02]  /*1eae0*/  IMAD R5, R2, 0x2, R11 ;  /* 0x0000000202057824 */ /* 0x000fe400078e020b */
[----:B------:R-:W-:Y:S02]  /*1eaf0*/  IMAD.SHL.U32 R2, R3, 0x100, RZ ;  /* 0x0000010003027824 */ /* 0x000fe400078e00ff */
[----:B------:R-:W-:Y:S02]  /*1eb00*/  IMAD R5, R5, 0xc0, RZ ;  /* 0x000000c005057824 */ /* 0x000fe400078e02ff */
[----:B------:R-:W-:Y:S02]  /*1eb10*/  IMAD.MOV.U32 R13, RZ, RZ, RZ ;  /* 0x000000ffff0d7224 */ /* 0x000fe400078e00ff */
[----:B------:R-:W-:Y:S02]  /*1eb20*/  IMAD.MOV.U32 R4, RZ, RZ, R16 ;  /* 0x000000ffff047224 */ /* 0x000fe400078e0010 */
[----:B------:R-:W-:-:S02]  /*1eb30*/  IMAD.MOV.U32 R3, RZ, RZ, R6 ;  /* 0x000000ffff037224 */ /* 0x000fc400078e0006 */
[----:B------:R-:W-:-:S07]  /*1eb40*/  IMAD.MOV.U32 R12, RZ, RZ, R7 ;  /* 0x000000ffff0c7224 */ /* 0x000fce00078e0007 */
.L_x_811:
[----:B------:R-:W0:Y:S01]  /*1eb50*/  S2R R14, SR_CgaCtaId ;  /* 0x00000000000e7919 */ /* 0x000e220000008800 */
[----:B------:R-:W-:-:S04]  /*1eb60*/  MOV R9, 0x400 ;  /* 0x0000040000097802 */ /* 0x000fc80000000f00 */
[----:B0-----:R-:W-:Y:S02]  /*1eb70*/  LEA R9, R14, R9, 0x18 ;  /* 0x000000090e097211 */ /* 0x001fe400078ec0ff */
[----:B------:R-:W-:-:S03]  /*1eb80*/  SHF.L.U32 R14, R3, 0x1f, RZ ;  /* 0x0000001f030e7819 */ /* 0x000fc600000006ff */
[----:B------:R-:W-:-:S04]  /*1eb90*/  IMAD R15, R12, 0x8, R9 ;  /* 0x000000080c0f7824 */ /* 0x000fc800078e0209 */
[----:B------:R-:W0:Y:S02]  /*1eba0*/  SYNCS.PHASECHK.TRANS64.TRYWAIT P0, [R15+URZ+0x58], R14 ;  /* 0x0000580e0f0075a7 */ /* 0x000e24000800017f */
[----:B0-----:R-:W-:Y:S05]  /*1ebb0*/  @!P0 BRA `(.L_x_809) ;  /* 0x0000001000b08947 */ /* 0x001fea0003800000 */
.L_x_835:
[----:B------:R-:W1:Y:S01]  /*1ebc0*/  S2R R17, SR_TID.X ;  /* 0x0000000000117919 */ /* 0x000e620000002100 */
[----:B------:R-:W-:-:S04]  /*1ebd0*/  UPRMT UR8, UR24, 0x9910, URZ ;  /* 0x0000991018087896 */ /* 0x000fc8000800003f */
[----:B------:R-:W-:Y:S01]  /*1ebe0*/  UISETP.NE.AND UP0, UPT, UR8, 0x2, UPT ;  /* 0x000000020800788c */ /* 0x000fe2000bf05270 */
[----:B-1----:R-:W-:-:S13]  /*1ebf0*/  LOP3.LUT P0, RZ, R17, 0x7f, RZ, 0xc0, !PT ;  /* 0x0000007f11ff7812 */ /* 0x002fda000780c0ff */
[----:B0-----:R-:W0:Y:S02]  /*1ec00*/  @!P0 LDC R14, c[0x0][0x500] ;  /* 0x00014000ff0e8b82 */ /* 0x001e240000000800 */
[----:B0-----:R0:W-:Y:S01]  /*1ec10*/  @!P0 SYNCS.ARRIVE.TRANS64 RZ, [R15+URZ], R14 ;  /* 0x0000000e0fff89a7 */ /* 0x0011e2000800003f */
[----:B------:R-:W-:-:S13]  /*1ec20*/  PLOP3.LUT P0, PT, PT, PT, UP0, 0x80, 0x0 ;  /* 0x000000000000781c */ /* 0x000fda0003f0f008 */
[----:B0-----:R-:W-:Y:S05]  /*1ec30*/  @P0 BRA `(.L_x_810) ;  /* 0x0000000000040947 */ /* 0x001fea0003800000 */
[----:B------:R-:W-:Y:S01]  /*1ec40*/  BPT.TRAP 0x1 ;  /* 0x000000040000795c */ /* 0x000fe20000300000 */
.L_x_810:
[----:B------:R-:W-:Y:S01]  /*1ec50*/  IMAD R14, R12, 0x2000, R9 ;  /* 0x000020000c0e7824 */ /* 0x000fe200078e0209 */
[----:B------:R-:W-:Y:S01]  /*1ec60*/  R2UR UR18, R2 ;  /* 0x00000000021272ca */ /* 0x000fe200000e0000 */
[----:B------:R-:W-:Y:S01]  /*1ec70*/  VIADD R4, R4, 0xffffffff ;  /* 0xffffffff04047836 */ /* 0x000fe20000000000 */
[----:B------:R-:W-:Y:S01]  /*1ec80*/  R2UR UR9, R15 ;  /* 0x000000000f0972ca */ /* 0x000fe200000e0000 */
[----:B------:R-:W-:Y:S01]  /*1ec90*/  UIADD3 UR14, UP0, UR22, 0xf0, URZ ;  /* 0x000000f0160e7890 */ /* 0x000fe2000ff1e03f */
[----:B------:R-:W-:Y:S01]  /*1eca0*/  R2UR UR8, R14 ;  /* 0x000000000e0872ca */ /* 0x000fe200000e0000 */
[----:B------:R-:W-:Y:S01]  /*1ecb0*/  IMAD R14, R12, 0x2, R11 ;  /* 0x000000020c0e7824 */ /* 0x000fe200078e020b */
[----:B------:R-:W-:Y:S01]  /*1ecc0*/  R2UR UR10, R13 ;  /* 0x000000000d0a72ca */ /* 0x000fe200000e0000 */
[----:B------:R-:W-:Y:S01]  /*1ecd0*/  UIADD3 UR26, UP1, UR22, 0x1f0, URZ ;  /* 0x000001f0161a7890 */ /* 0x000fe2000ff3e03f */
[----:B------:R-:W-:Y:S01]  /*1ece0*/  R2UR UR12, R10 ;  /* 0x000000000a0c72ca */ /* 0x000fe200000e0000 */
[----:B------:R-:W-:Y:S01]  /*1ecf0*/  IMAD R14, R14, 0xc00, RZ ;  /* 0x00000c000e0e7824 */ /* 0x000fe200078e02ff */
[----:B------:R-:W-:Y:S01]  /*1ed00*/  R2UR UR19, R5 ;  /* 0x00000000051372ca */ /* 0x000fe200000e0000 */
[----:B------:R-:W-:Y:S01]  /*1ed10*/  UIADD3.X UR15, URZ, UR23, URZ, UP0, !UPT ;  /* 0x000000173f0f7290 */ /* 0x000fe200087fe43f */
[----:B------:R-:W-:Y:S01]  /*1ed20*/  ISETP.GT.AND P1, PT, R4, 0x1, PT ;  /* 0x000000010400780c */ /* 0x000fe20003f24270 */
[----:B------:R-:W-:Y:S01]  /*1ed30*/  IMAD R14, R14, 0x2, R9 ;  /* 0x000000020e0e7824 */ /* 0x000fe200078e0209 */
[----:B------:R-:W-:Y:S01]  /*1ed40*/  UIADD3.X UR27, URZ, UR23, URZ, UP1, !UPT ;  /* 0x000000173f1b7290 */ /* 0x000fe20008ffe43f */
[----:B------:R-:W-:Y:S01]  /*1ed50*/  VIADD R12, R12, 0x1 ;  /* 0x000000010c0c7836 */ /* 0x000fe20000000000 */
[----:B------:R-:W-:Y:S01]  /*1ed60*/  UMOV UR16, 0x0 ;  /* 0x0000000000107882 */ /* 0x000fe20000000000 */
[----:B------:R-:W-:Y:S01]  /*1ed70*/  UIADD3 UR8, UR8, 0x180, URZ ;  /* 0x0000018008087890 */ /* 0x000fe2000fffe03f */
[----:B------:R-:W-:Y:S01]  /*1ed80*/  R2UR UR11, R14 ;  /* 0x000000000e0b72ca */ /* 0x000fe200000e0000 */
[----:B------:R-:W-:Y:S01]  /*1ed90*/  UMOV UR17, 0x10000000 ;  /* 0x1000000000117882 */ /* 0x000fe20000000000 */
[----:B------:R-:W-:Y:S01]  /*1eda0*/  ISETP.NE.AND P0, PT, R12, 0xb, PT ;  /* 0x0000000b0c00780c */ /* 0x000fe20003f05270 */
[----:B------:R-:W-:Y:S01]  /*1edb0*/  UMOV UR25, 0x30000 ;  /* 0x0003000000197882 */ /* 0x000fe20000000000 */
[----:B------:R-:W-:-:S02]  /*1edc0*/  VIADD R13, R13, 0x10 ;  /* 0x000000100d0d7836 */ /* 0x000fc40000000000 */
[----:B------:R-:W-:Y:S02]  /*1edd0*/  SEL R14, RZ, 0x1, P0 ;  /* 0x00000001ff0e7807 */ /* 0x000fe40000000000 */
[----:B------:R-:W-:Y:S02]  /*1ede0*/  SEL R12, R12, RZ, P0 ;  /* 0x000000ff0c0c7207 */ /* 0x000fe40000000000 */
[----:B------:R-:W-:-:S03]  /*1edf0*/  LOP3.LUT R3, R3, R14, RZ, 0x3c, !PT ;  /* 0x0000000e03037212 */ /* 0x000fc600078e3cff */
[----:B------:R-:W-:-:S03]  /*1ee00*/  UIADD3 UR13, UR11, 0x16180, URZ ;  /* 0x000161800b0d7890 */ /* 0x000fc6000fffe03f */
[----:B------:R-:W-:Y:S02]  /*1ee10*/  UMOV UR11, UR18 ;  /* 0x00000012000b7c82 */ /* 0x000fe40008000000 */
[----:B------:R0:W-:Y:S02]  /*1ee20*/  UTMALDG.3D [UR8], [UR14], desc[UR16] ;  /* 0x000010080e0075b4 */ /* 0x0001e40008011000 */
[----:B0-----:R-:W-:Y:S01]  /*1ee30*/  UMOV UR8, UR13 ;  /* 0x0000000d00087c82 */ /* 0x001fe20008000000 */
[----:B------:R-:W-:Y:S02]  /*1ee40*/  UMOV UR11, UR19 ;  /* 0x00000013000b7c82 */ /* 0x000fe40008000000 */
[----:B------:R0:W-:Y:S02]  /*1ee50*/  UTMALDG.3D.MULTICAST [UR8], [UR26], UR25, desc[UR16] ;  /* 0x000010081a0073b4 */ /* 0x0001e40008011819 */
[----:B0-----:R-:W-:Y:S05]  /*1ee60*/  @P1 BRA `(.L_x_811) ;  /* 0xfffffffc00381947 */ /* 0x001fea000383ffff */
.L_x_808:
[----:B------:R-:W-:Y:S05]  /*1ee70*/  BSYNC B1 ;  /* 0x0000000000017941 */ /* 0x000fea0003800000 */
.L_x_807:
[----:B------:R-:W2:Y:S01]  /*1ee80*/  LDL.LU R15, [R1+0x304] ;  /* 0x00030400010f7983 */ /* 0x000ea20000300800 */
[----:B------:R-:W-:Y:S01]  /*1ee90*/  LOP3.LUT P0, RZ, R8, 0xff, RZ, 0xc0, !PT ;  /* 0x000000ff08ff7812 */ /* 0x000fe2000780c0ff */
[C---:B------:R-:W-:Y:S01]  /*1eea0*/  IMAD.IADD R4, R0.reuse, 0x1, R7 ;  /* 0x0000000100047824 */ /* 0x040fe200078e0207 */
[----:B------:R-:W-:Y:S01]  /*1eeb0*/  ULDC.64 UR8, c[0x0][0x650] ;  /* 0x0001940000087ab9 */ /* 0x000fe20000000a00 */
[----:B------:R-:W3:Y:S01]  /*1eec0*/  LDL.LU R14, [R1+0x308] ;  /* 0x00030800010e7983 */ /* 0x000ee20000300800 */
[----:B------:R-:W-:Y:S01]  /*1eed0*/  ISETP.GE.U32.AND P1, PT, R0, 0xb, PT ;  /* 0x0000000b0000780c */ /* 0x000fe20003f26070 */
[----:B------:R-:W-:Y:S01]  /*1eee0*/  BSSY B1, `(.L_x_812) ;  /* 0x0000073000017945 */ /* 0x000fe20003800000 */
[----:B------:R-:W-:Y:S01]  /*1eef0*/  IMAD.MOV.U32 R10, RZ, RZ, -0x1 ;  /* 0xffffffffff0a7424 */ /* 0x000fe200078e00ff */
[----:B------:R-:W-:-:S06]  /*1ef00*/  PRMT R8, RZ, 0x7610, R8 ;  /* 0x00007610ff087816 */ /* 0x000fcc0000000008 */
[----:B------:R-:W0:Y:S01]  /*1ef10*/  @P0 S2R R3, SR_CgaCtaId ;  /* 0x0000000000030919 */ /* 0x000e220000008800 */
[----:B------:R-:W-:-:S04]  /*1ef20*/  @P0 MOV R2, 0x400 ;  /* 0x0000040000020802 */ /* 0x000fc80000000f00 */
[----:B0-----:R-:W-:-:S04]  /*1ef30*/  @P0 LEA R2, R3, R2, 0x18 ;  /* 0x0000000203020211 */ /* 0x001fc800078ec0ff */
[----:B------:R0:W-:Y:S01]  /*1ef40*/  @P0 SYNCS.ARRIVE.TRANS64.A1T0 RZ, [R2+URZ+0xc8], RZ ;  /* 0x0000c8ff02ff09a7 */ /* 0x0001e2000810003f */
[----:B------:R-:W-:-:S04]  /*1ef50*/  ISETP.GT.U32.AND P0, PT, R4, 0xa, PT ;  /* 0x0000000a0400780c */ /* 0x000fc80003f04070 */
[----:B------:R-:W-:Y:S01]  /*1ef60*/  ISETP.LT.U32.AND P0, PT, R0, 0xb, P0 ;  /* 0x0000000b0000780c */ /* 0x000fe20000701070 */
[----:B0-----:R-:W-:-:S04]  /*1ef70*/  IMAD.WIDE.U32 R2, R4, -0x45d1745d, RZ ;  /* 0xba2e8ba304027825 */ /* 0x001fc800078e00ff */
[----:B------:R-:W-:Y:S01]  /*1ef80*/  IMAD.MOV.U32 R2, RZ, RZ, -0x1 ;  /* 0xffffffffff027424 */ /* 0x000fe200078e00ff */
[----:B------:R-:W-:Y:S02]  /*1ef90*/  SHF.R.U32.HI R5, RZ, 0x3, R3 ;  /* 0x00000003ff057819 */ /* 0x000fe40000011603 */
[----:B------:R-:W-:-:S03]  /*1efa0*/  SEL R3, RZ, 0x1, !P0 ;  /* 0x00000001ff037807 */ /* 0x000fc60004000000 */
[--C-:B------:R-:W-:Y:S01]  /*1efb0*/  IMAD R7, R5, -0xb, R4.reuse ;  /* 0xfffffff505077824 */ /* 0x100fe200078e0204 */
[----:B------:R-:W-:Y:S01]  /*1efc0*/  LOP3.LUT R6, R6, R3, RZ, 0x3c, !PT ;  /* 0x0000000306067212 */ /* 0x000fe200078e3cff */
[----:B------:R-:W-:Y:S01]  /*1efd0*/  IMAD.MOV.U32 R3, RZ, RZ, -0x1 ;  /* 0xffffffffff037424 */ /* 0x000fe200078e00ff */
[----:B------:R-:W-:Y:S02]  /*1efe0*/  PRMT R4, RZ, 0x7610, R4 ;  /* 0x00007610ff047816 */ /* 0x000fe40000000004 */
[----:B------:R-:W-:Y:S02]  /*1eff0*/  @P1 LOP3.LUT R6, R6, 0x1, R5, 0x78, !PT ;  /* 0x0000000106061812 */ /* 0x000fe400078e7805 */
[----:B---3--:R-:W-:-:S04]  /*1f000*/  IADD3 R14, P0, R14, UR20, RZ ;  /* 0x000000140e0e7c10 */ /* 0x008fc8000ff1e0ff */
[----:B--2---:R-:W-:Y:S01]  /*1f010*/  IADD3.X R15, R15, UR7, RZ, P0, !PT ;  /* 0x000000070f0f7c10 */ /* 0x004fe200087fe4ff */
[----:B------:R0:W-:Y:S01]  /*1f020*/  STL [R1+0x308], R14 ;  /* 0x0003080e01007387 */ /* 0x0001e20000100800 */
[----:B------:R-:W-:-:S03]  /*1f030*/  ISETP.GE.U32.AND P0, PT, R14, UR8, PT ;  /* 0x000000080e007c0c */ /* 0x000fc6000bf06070 */
[----:B------:R0:W-:Y:S01]  /*1f040*/  STL [R1+0x304], R15 ;  /* 0x0003040f01007387 */ /* 0x0001e20000100800 */
[----:B------:R-:W-:-:S13]  /*1f050*/  ISETP.GE.U32.AND.EX P0, PT, R15, UR9, PT, P0 ;  /* 0x000000090f007c0c */ /* 0x000fda000bf06100 */
[----:B0-----:R-:W-:Y:S05]  /*1f060*/  @P0 BRA `(.L_x_813) ;  /* 0x0000000400680947 */ /* 0x001fea0003800000 */
[----:B------:R-:W0:Y:S01]  /*1f070*/  S2UR UR8, SR_CTAID.X ;  /* 0x00000000000879c3 */ /* 0x000e220000002500 */
[----:B------:R-:W-:Y:S01]  /*1f080*/  ULDC.64 UR10, c[0x0][0x628] ;  /* 0x00018a00000a7ab9 */ /* 0x000fe20000000a00 */
[----:B------:R-:W-:Y:S01]  /*1f090*/  ULDC UR9, c[0x0][0x150] ;  /* 0x0000540000097ab9 */ /* 0x000fe20000000800 */
[----:B------:R-:W-:Y:S01]  /*1f0a0*/  ISETP.NE.U32.AND P0, PT, RZ, UR10, PT ;  /* 0x0000000aff007c0c */ /* 0x000fe2000bf05070 */
[----:B------:R-:W-:Y:S01]  /*1f0b0*/  ULDC UR12, c[0x0][0x630] ;  /* 0x00018c00000c7ab9 */ /* 0x000fe20000000800 */
[----:B------:R-:W-:Y:S01]  /*1f0c0*/  ULDC UR14, c[0x0][0x154] ;  /* 0x00005500000e7ab9 */ /* 0x000fe20000000800 */
[----:B------:R-:W-:Y:S01]  /*1f0d0*/  IMAD.MOV.U32 R3, RZ, RZ, R15 ;  /* 0x000000ffff037224 */ /* 0x000fe200078e000f */
[----:B------:R-:W-:Y:S01]  /*1f0e0*/  ISETP.NE.AND.EX P0, PT, RZ, UR11, PT, P0 ;  /* 0x0000000bff007c0c */ /* 0x000fe2000bf05300 */
[----:B------:R-:W1:Y:S01]  /*1f0f0*/  S2UR UR13, SR_CTAID.Y ;  /* 0x00000000000d79c3 */ /* 0x000e620000002600 */
[----:B0-----:R-:W-:-:S05]  /*1f100*/  I2FP.F32.U32 R2, UR8 ;  /* 0x0000000800027c45 */ /* 0x001fca0008201000 */
[----:B------:R-:W-:Y:S01]  /*1f110*/  FMUL R9, R2, UR9 ;  /* 0x0000000902097c20 */ /* 0x000fe20008400000 */
[----:B------:R-:W-:Y:S01]  /*1f120*/  IMAD.MOV.U32 R2, RZ, RZ, R14 ;  /* 0x000000ffff027224 */ /* 0x000fe200078e000e */
[----:B-1----:R-:W-:-:S04]  /*1f130*/  I2FP.F32.U32 R12, UR13 ;  /* 0x0000000d000c7c45 */ /* 0x002fc80008201000 */
[----:B------:R-:W0:Y:S01]  /*1f140*/  F2I.U32.TRUNC.NTZ R9, R9 ;  /* 0x0000000900097305 */ /* 0x000e22000020f000 */
[----:B------:R-:W-:Y:S05]  /*1f150*/  @!P0 BRA `(.L_x_814) ;  /* 0x0000000000288947 */ /* 0x000fea0003800000 */
[----:B------:R-:W-:Y:S02]  /*1f160*/  ULDC UR9, c[0x0][0x634] ;  /* 0x00018d0000097ab9 */ /* 0x000fe40000000800 */
[----:B------:R-:W-:-:S05]  /*1f170*/  IADD3 R3, P0, R14, UR9, RZ ;  /* 0x000000090e037c10 */ /* 0x000fca000ff1e0ff */
[----:B------:R-:W-:-:S04]  /*1f180*/  IMAD.X R13, RZ, RZ, R15, P0 ;  /* 0x000000ffff0d7224 */ /* 0x000fc800000e060f */
[----:B------:R-:W-:-:S04]  /*1f190*/  IMAD.WIDE.U32 R4, R13, UR10, RZ ;  /* 0x0000000a0d047c25 */ /* 0x000fc8000f8e00ff */
[----:B------:R-:W-:-:S04]  /*1f1a0*/  IMAD.WIDE.U32 R4, P0, R3, UR11, R4 ;  /* 0x0000000b03047c25 */ /* 0x000fc8000f800004 */
[----:B------:R-:W-:-:S04]  /*1f1b0*/  IMAD.WIDE.U32 R2, R3, UR10, RZ ;  /* 0x0000000a03027c25 */ /* 0x000fc8000f8e00ff */
[----:B------:R-:W-:Y:S01]  /*1f1c0*/  IMAD.MOV.U32 R2, RZ, RZ, R5 ;  /* 0x000000ffff027224 */ /* 0x000fe200078e0005 */
[----:B------:R-:W-:Y:S01]  /*1f1d0*/  IADD3 RZ, P1, R3, R4, RZ ;  /* 0x0000000403ff7210 */ /* 0x000fe20007f3e0ff */
[----:B------:R-:W-:-:S04]  /*1f1e0*/  IMAD.X R3, RZ, RZ, RZ, P0 ;  /* 0x000000ffff037224 */ /* 0x000fc800000e06ff */
[----:B------:R-:W-:-:S08]  /*1f1f0*/  IMAD.WIDE.U32.X R2, R13, UR11, R2, P1 ;  /* 0x0000000b0d027c25 */ /* 0x000fd000088e0402 */
.L_x_814:
[--C-:B------:R-:W-:Y:S01]  /*1f200*/  SHF.R.U64 R10, R2, UR12, R3.reuse ;  /* 0x0000000c020a7c19 */ /* 0x100fe20008001203 */
[----:B------:R-:W-:Y:S01]  /*1f210*/  ULDC.64 UR10, c[0x0][0x620] ;  /* 0x00018800000a7ab9 */ /* 0x000fe20000000a00 */
[----:B------:R-:W-:Y:S01]  /*1f220*/  SHF.R.U32.HI R2, RZ, UR12, R3 ;  /* 0x0000000cff027c19 */ /* 0x000fe20008011603 */
[----:B------:R-:W-:Y:S01]  /*1f230*/  FMUL R12, R12, UR14 ;  /* 0x0000000e0c0c7c20 */ /* 0x000fe20008400000 */
[----:B------:R-:W-:Y:S01]  /*1f240*/  IADD3 R13, P0, RZ, -R10, RZ ;  /* 0x8000000aff0d7210 */ /* 0x000fe20007f1e0ff */
[----:B------:R-:W-:Y:S01]  /*1f250*/  IMAD.MOV.U32 R3, RZ, RZ, R15 ;  /* 0x000000ffff037224 */ /* 0x000fe200078e000f */
[----:B------:R-:W-:Y:S01]  /*1f260*/  ULDC.64 UR14, c[0x0][0x640] ;  /* 0x00019000000e7ab9 */ /* 0x000fe20000000a00 */
[----:B0-----:R-:W-:Y:S02]  /*1f270*/  R2UR UR9, R9 ;  /* 0x00000000090972ca */ /* 0x001fe400000e0000 */
[----:B------:R-:W-:Y:S01]  /*1f280*/  IMAD.X R2, RZ, RZ, ~R2, P0 ;  /* 0x000000ffff027224 */ /* 0x000fe200000e0e02 */
[----:B------:R-:W0:Y:S01]  /*1f290*/  F2I.U32.TRUNC.NTZ R12, R12 ;  /* 0x0000000c000c7305 */ /* 0x000e22000020f000 */
[----:B------:R-:W-:-:S02]  /*1f2a0*/  ISETP.NE.U32.AND P0, PT, RZ, UR14, PT ;  /* 0x0000000eff007c0c */ /* 0x000fc4000bf05070 */
[----:B------:R-:W-:Y:S02]  /*1f2b0*/  IMAD R2, R2, UR10, RZ ;  /* 0x0000000a02027c24 */ /* 0x000fe4000f8e02ff */
[----:B------:R-:W-:Y:S02]  /*1f2c0*/  ISETP.NE.AND.EX P0, PT, RZ, UR15, PT, P0 ;  /* 0x0000000fff007c0c */ /* 0x000fe4000bf05300 */
[----:B------:R-:W-:Y:S02]  /*1f2d0*/  IMAD R5, R13, UR11, R2 ;  /* 0x0000000b0d057c24 */ /* 0x000fe4000f8e0202 */
[----:B------:R-:W-:-:S04]  /*1f2e0*/  IMAD.MOV.U32 R2, RZ, RZ, R14 ;  /* 0x000000ffff027224 */ /* 0x000fc800078e000e */
[----:B------:R-:W-:Y:S01]  /*1f2f0*/  IMAD.WIDE.U32 R2, R13, UR10, R2 ;  /* 0x0000000a0d027c25 */ /* 0x000fe2000f8e0002 */
[----:B------:R-:W-:Y:S01]  /*1f300*/  ULDC UR10, c[0x0][0x618] ;  /* 0x00018600000a7ab9 */ /* 0x000fe20000000800 */
[----:B0-----:R-:W-:Y:S02]  /*1f310*/  R2UR UR11, R12 ;  /* 0x000000000c0b72ca */ /* 0x001fe400000e0000 */
[----:B------:R-:W-:-:S05]  /*1f320*/  IMAD.IADD R3, R3, 0x1, R5 ;  /* 0x0000000103037824 */ /* 0x000fca00078e0205 */
[--C-:B------:R-:W-:Y:S02]  /*1f330*/  SHF.R.U64 R9, R2, UR10, R3.reuse ;  /* 0x0000000a02097c19 */ /* 0x100fe40008001203 */
[----:B------:R-:W-:Y:S01]  /*1f340*/  SHF.R.U32.HI R2, RZ, UR10, R3 ;  /* 0x0000000aff027c19 */ /* 0x000fe20008011603 */
[----:B------:R-:W-:-:S03]  /*1f350*/  ULDC UR10, c[0x0][0x608] ;  /* 0x00018200000a7ab9 */ /* 0x000fc60000000800 */
[--C-:B------:R-:W-:Y:S02]  /*1f360*/  SHF.R.U64 R12, R9, UR10, R2.reuse ;  /* 0x0000000a090c7c19 */ /* 0x100fe40008001202 */
[----:B------:R-:W-:Y:S01]  /*1f370*/  SHF.R.U32.HI R3, RZ, UR10, R2 ;  /* 0x0000000aff037c19 */ /* 0x000fe20008011602 */
[----:B------:R-:W-:-:S03]  /*1f380*/  ULDC UR10, c[0x0][0x658] ;  /* 0x00019600000a7ab9 */ /* 0x000fc60000000800 */
[--C-:B------:R-:W-:Y:S02]  /*1f390*/  SHF.R.U64 R13, R12, UR10, R3.reuse ;  /* 0x0000000a0c0d7c19 */ /* 0x100fe40008001203 */
[----:B------:R-:W-:-:S03]  /*1f3a0*/  SHF.R.U32.HI R14, RZ, UR10, R3 ;  /* 0x0000000aff0e7c19 */ /* 0x000fc60008011603 */
[----:B------:R-:W-:Y:S02]  /*1f3b0*/  IMAD.MOV.U32 R2, RZ, RZ, R13 ;  /* 0x000000ffff027224 */ /* 0x000fe400078e000d */
[----:B------:R-:W-:Y:S01]  /*1f3c0*/  IMAD.MOV.U32 R3, RZ, RZ, R14 ;  /* 0x000000ffff037224 */ /* 0x000fe200078e000e */
[----:B------:R-:W-:Y:S06]  /*1f3d0*/  @!P0 BRA `(.L_x_815) ;  /* 0x0000000000288947 */ /* 0x000fec0003800000 */
        /* <DEDUP_REMOVED lines=10> */
.L_x_815:
[----:B------:R-:W-:Y:S01]  /*1f480*/  ULDC UR10, c[0x0][0x648] ;  /* 0x00019200000a7ab9 */ /* 0x000fe20000000800 */
[----:B------:R-:W-:Y:S01]  /*1f490*/  UISETP.NE.AND UP0, UPT, UR46, URZ, UPT ;  /* 0x0000003f2e00728c */ /* 0x000fe2000bf05270 */
[----:B------:R-:W-:Y:S01]  /*1f4a0*/  SHF.R.U64 R3, R2, UR10, R3 ;  /* 0x0000000a02037c19 */ /* 0x000fe20008001203 */
[----:B------:R-:W-:Y:S01]  /*1f4b0*/  ULDC UR10, c[0x0][0x638] ;  /* 0x00018e00000a7ab9 */ /* 0x000fe20000000800 */
[----:B------:R-:W-:Y:S01]  /*1f4c0*/  UIADD3 UR11, -UR11, URZ, URZ ;  /* 0x0000003f0b0b7290 */ /* 0x000fe2000fffe13f */
[----:B------:R-:W-:Y:S02]  /*1f4d0*/  LOP3.LUT R12, R12, UR6, RZ, 0xc0, !PT ;  /* 0x000000060c0c7c12 */ /* 0x000fe4000f8ec0ff */
[----:B------:R-:W-:Y:S01]  /*1f4e0*/  IMAD.MOV R2, RZ, RZ, -R3 ;  /* 0x000000ffff027224 */ /* 0x000fe200078e0a03 */
[----:B------:R-:W-:Y:S02]  /*1f4f0*/  LOP3.LUT R4, R9, UR4, RZ, 0xc0, !PT ;  /* 0x0000000409047c12 */ /* 0x000fe4000f8ec0ff */
[----:B------:R-:W-:Y:S01]  /*1f500*/  IMAD R12, R3, UR5, R12 ;  /* 0x00000005030c7c24 */ /* 0x000fe2000f8e020c */
[----:B------:R-:W-:Y:S01]  /*1f510*/  PLOP3.LUT P0, PT, PT, PT, UP0, 0x40, 0x0 ;  /* 0x000000000000781c */ /* 0x000fe20003f0e808 */
[----:B------:R-:W-:Y:S01]  /*1f520*/  IMAD R13, R2, UR10, R13 ;  /* 0x0000000a020d7c24 */ /* 0x000fe2000f8e020d */
[----:B------:R-:W-:Y:S01]  /*1f530*/  UIADD3 UR10, -UR9, URZ, URZ ;  /* 0x0000003f090a7290 */ /* 0x000fe2000fffe13f */
[----:B------:R-:W-:-:S02]  /*1f540*/  PLOP3.LUT P1, PT, PT, PT, UP0, 0x40, 0x0 ;  /* 0x000000000000781c */ /* 0x000fc40003f2e808 */
[----:B------:R-:W-:Y:S02]  /*1f550*/  ULDC UR9, c[0x0][0x144] ;  /* 0x0000510000097ab9 */ /* 0x000fe40000000800 */
[----:B------:R-:W-:-:S03]  /*1f560*/  UIMAD UR8, UR9, UR10, UR8 ;  /* 0x0000000a090872a4 */ /* 0x000fc6000f8e0208 */
[----:B------:R-:W-:Y:S02]  /*1f570*/  ULDC UR9, c[0x0][0x148] ;  /* 0x0000520000097ab9 */ /* 0x000fe40000000800 */
[----:B------:R-:W-:-:S03]  /*1f580*/  @UP0 UIMAD UR8, UR9, UR11, UR13 ;  /* 0x0000000b090802a4 */ /* 0x000fc6000f8e020d */
[----:B------:R-:W-:Y:S02]  /*1f590*/  ULDC UR9, c[0x0][0x600] ;  /* 0x0001800000097ab9 */ /* 0x000fe40000000800 */
[----:B------:R-:W-:Y:S02]  /*1f5a0*/  IMAD R4, R13, UR9, R4 ;  /* 0x000000090d047c24 */ /* 0x000fe4000f8e0204 */
[----:B------:R-:W-:Y:S01]  /*1f5b0*/  IMAD.U32 R3, RZ, RZ, UR8 ;  /* 0x00000008ff037e24 */ /* 0x000fe2000f8e00ff */
[----:B------:R-:W-:-:S03]  /*1f5c0*/  ULDC UR8, c[0x0][0x610] ;  /* 0x0001840000087ab9 */ /* 0x000fc60000000800 */
[----:B------:R-:W-:-:S05]  /*1f5d0*/  IMAD R3, R12, UR8, R3 ;  /* 0x000000080c037c24 */ /* 0x000fca000f8e0203 */
[----:B------:R-:W-:Y:S02]  /*1f5e0*/  SEL R2, R4, R3, P0 ;  /* 0x0000000304027207 */ /* 0x000fe40000000000 */
[----:B------:R-:W-:Y:S01]  /*1f5f0*/  SEL R3, R3, R4, P1 ;  /* 0x0000000403037207 */ /* 0x000fe20000800000 */
[----:B------:R-:W-:-:S07]  /*1f600*/  IMAD.MOV.U32 R4, RZ, RZ, 0x1 ;  /* 0x00000001ff047424 */ /* 0x000fce00078e00ff */
.L_x_813:
[----:B------:R-:W-:Y:S05]  /*1f610*/  BSYNC B1 ;  /* 0x0000000000017941 */ /* 0x000fea0003800000 */
.L_x_812:
[----:B------:R-:W-:-:S13]  /*1f620*/  LOP3.LUT P0, RZ, R4, 0xff, RZ, 0xc0, !PT ;  /* 0x000000ff04ff7812 */ /* 0x000fda000780c0ff */
[----:B------:R-:W-:Y:S05]  /*1f630*/  @P0 BRA `(.L_x_816) ;  /* 0xfffffff4000c0947 */ /* 0x000fea000383ffff */
[----:B------:R-:W-:Y:S05]  /*1f640*/  BSYNC B0 ;  /* 0x0000000000007941 */ /* 0x000fea0003800000 */
.L_x_805:
[----:B------:R-:W-:-:S03]  /*1f650*/  UMOV UR8, 0xffffffff ;  /* 0xffffffff00087882 */ /* 0x000fc60000000000 */
[----:B------:R-:W-:Y:S05]  /*1f660*/  BRA.DIV UR8, `(.L_x_817) ;  /* 0x0000000a08187947 */ /* 0x000fea000b800000 */
[----:B------:R-:W-:-:S13]  /*1f670*/  ELECT P6, URZ, PT ;  /* 0x00000000003f782f */ /* 0x000fda00038c0000 */
.L_x_838:
[----:B------:R-:W-:Y:S04]  /*1f680*/  BSSY B0, `(.L_x_818) ;  /* 0x000006b000007945 */ /* 0x000fe80003800000 */
[----:B------:R-:W-:Y:S05]  /*1f690*/  @!P6 BRA `(.L_x_819) ;  /* 0x0000000400a4e947 */ /* 0x000fea0003800000 */
[----:B------:R-:W-:-:S04]  /*1f6a0*/  ULOP3.LUT UR8, UR40, 0x2, URZ, 0xfc, !UPT ;  /* 0x0000000228087892 */ /* 0x000fc8000f8efc3f */
[----:B------:R-:W-:-:S06]  /*1f6b0*/  UISETP.NE.AND UP0, UPT, UR8, 0x3, UPT ;  /* 0x000000030800788c */ /* 0x000fcc000bf05270 */
[----:B------:R-:W-:-:S13]  /*1f6c0*/  PLOP3.LUT P0, PT, PT, PT, UP0, 0x80, 0x0 ;  /* 0x000000000000781c */ /* 0x000fda0003f0f008 */
[----:B------:R-:W-:Y:S05]  /*1f6d0*/  @!P0 BRA `(.L_x_820) ;  /* 0x0000000000048947 */ /* 0x000fea0003800000 */
[----:B------:R-:W-:Y:S01]  /*1f6e0*/  BPT.TRAP 0x1 ;  /* 0x000000040000795c */ /* 0x000fe20000300000 */
.L_x_820:
[----:B------:R-:W0:Y:S01]  /*1f6f0*/  S2R R3, SR_CgaCtaId ;  /* 0x0000000000037919 */ /* 0x000e220000008800 */
[----:B------:R-:W-:Y:S02]  /*1f700*/  MOV R0, 0x400 ;  /* 0x0000040000007802 */ /* 0x000fe40000000f00 */
[----:B------:R-:W-:Y:S02]  /*1f710*/  SHF.L.U32 R2, R6, 0x1f, RZ ;  /* 0x0000001f06027819 */ /* 0x000fe400000006ff */
[----:B0-----:R-:W-:-:S05]  /*1f720*/  LEA R0, R3, R0, 0x18 ;  /* 0x0000000003007211 */ /* 0x001fca00078ec0ff */
[----:B------:R-:W-:-:S04]  /*1f730*/  VIADD R0, R0, 0x58 ;  /* 0x0000005800007836 */ /* 0x000fc80000000000 */
[----:B------:R-:W-:-:S04]  /*1f740*/  IMAD R3, R7, 0x8, R0 ;  /* 0x0000000807037824 */ /* 0x000fc800078e0200 */
[----:B------:R-:W0:Y:S02]  /*1f750*/  SYNCS.PHASECHK.TRANS64.TRYWAIT P0, [R3+URZ], R2 ;  /* 0x00000002030075a7 */ /* 0x000e24000800017f */
[----:B0-----:R-:W-:Y:S05]  /*1f760*/  @!P0 BRA `(.L_x_821) ;  /* 0x0000000400f88947 */ /* 0x001fea0003800000 */
.L_x_839:
[----:B------:R-:W-:-:S05]  /*1f770*/  VIADD R7, R7, 0x1 ;  /* 0x0000000107077836 */ /* 0x000fca0000000000 */
[----:B------:R-:W-:-:S04]  /*1f780*/  ISETP.NE.AND P0, PT, R7, 0xb, PT ;  /* 0x0000000b0700780c */ /* 0x000fc80003f05270 */
[----:B0-----:R-:W-:Y:S02]  /*1f790*/  SEL R3, RZ, 0x1, P0 ;  /* 0x00000001ff037807 */ /* 0x001fe40000000000 */
[----:B------:R-:W-:Y:S02]  /*1f7a0*/  SEL R7, R7, RZ, P0 ;  /* 0x000000ff07077207 */ /* 0x000fe40000000000 */
[----:B------:R-:W-:-:S03]  /*1f7b0*/  LOP3.LUT R6, R6, R3, RZ, 0x3c, !PT ;  /* 0x0000000306067212 */ /* 0x000fc600078e3cff */
[----:B------:R-:W-:Y:S01]  /*1f7c0*/  IMAD R3, R7, 0x8, R0 ;  /* 0x0000000807037824 */ /* 0x000fe200078e0200 */
[----:B------:R-:W-:-:S04]  /*1f7d0*/  SHF.L.U32 R2, R6, 0x1f, RZ ;  /* 0x0000001f06027819 */ /* 0x000fc800000006ff */
[----:B------:R-:W0:Y:S02]  /*1f7e0*/  SYNCS.PHASECHK.TRANS64.TRYWAIT P0, [R3+URZ], R2 ;  /* 0x00000002030075a7 */ /* 0x000e24000800017f */
[----:B0-----:R-:W-:Y:S05]  /*1f7f0*/  @!P0 BRA `(.L_x_822) ;  /* 0x0000000400e88947 */ /* 0x001fea0003800000 */
.L_x_840:
[----:B0-----:R-:W-:-:S05]  /*1f800*/  VIADD R2, R7, 0x1 ;  /* 0x0000000107027836 */ /* 0x001fca0000000000 */
[----:B------:R-:W-:-:S04]  /*1f810*/  ISETP.NE.AND P0, PT, R2, 0xb, PT ;  /* 0x0000000b0200780c */ /* 0x000fc80003f05270 */
[----:B------:R-:W-:Y:S02]  /*1f820*/  SEL R3, RZ, 0x1, P0 ;  /* 0x00000001ff037807 */ /* 0x000fe40000000000 */
[----:B------:R-:W-:Y:S02]  /*1f830*/  SEL R5, R2, RZ, P0 ;  /* 0x000000ff02057207 */ /* 0x000fe40000000000 */
[----:B------:R-:W-:-:S03]  /*1f840*/  LOP3.LUT R6, R6, R3, RZ, 0x3c, !PT ;  /* 0x0000000306067212 */ /* 0x000fc600078e3cff */
[----:B------:R-:W-:Y:S01]  /*1f850*/  IMAD R3, R5, 0x8, R0 ;  /* 0x0000000805037824 */ /* 0x000fe200078e0200 */
[----:B------:R-:W-:-:S04]  /*1f860*/  SHF.L.U32 R2, R6, 0x1f, RZ ;  /* 0x0000001f06027819 */ /* 0x000fc800000006ff */
[----:B------:R-:W0:Y:S02]  /*1f870*/  SYNCS.PHASECHK.TRANS64.TRYWAIT P0, [R3+URZ], R2 ;  /* 0x00000002030075a7 */ /* 0x000e24000800017f */
[----:B0-----:R-:W-:Y:S05]  /*1f880*/  @!P0 BRA `(.L_x_823) ;  /* 0x0000000400d88947 */ /* 0x001fea0003800000 */
.L_x_841:
        /* <DEDUP_REMOVED lines=9> */
.L_x_842:
        /* <DEDUP_REMOVED lines=9> */
.L_x_843:
        /* <DEDUP_REMOVED lines=9> */
.L_x_844:
        /* <DEDUP_REMOVED lines=9> */
.L_x_845:
        /* <DEDUP_REMOVED lines=9> */
.L_x_846:
        /* <DEDUP_REMOVED lines=9> */
.L_x_847:
        /* <DEDUP_REMOVED lines=9> */
.L_x_848:
[----:B0-----:R-:W-:-:S05]  /*1fc80*/  VIADD R2, R5, 0x1 ;  /* 0x0000000105027836 */ /* 0x001fca0000000000 */
[----:B------:R-:W-:-:S04]  /*1fc90*/  ISETP.NE.AND P0, PT, R2, 0xb, PT ;  /* 0x0000000b0200780c */ /* 0x000fc80003f05270 */
[----:B------:R-:W-:Y:S02]  /*1fca0*/  SEL R4, RZ, 0x1, P0 ;  /* 0x00000001ff047807 */ /* 0x000fe40000000000 */
[----:B------:R-:W-:Y:S02]  /*1fcb0*/  SEL R3, R2, RZ, P0 ;  /* 0x000000ff02037207 */ /* 0x000fe40000000000 */
[----:B------:R-:W-:-:S03]  /*1fcc0*/  LOP3.LUT R4, R7, R4, RZ, 0x3c, !PT ;  /* 0x0000000407047212 */ /* 0x000fc600078e3cff */
[----:B------:R-:W-:Y:S01]  /*1fcd0*/  IMAD R3, R3, 0x8, R0 ;  /* 0x0000000803037824 */ /* 0x000fe200078e0200 */
[----:B------:R-:W-:-:S07]  /*1fce0*/  SHF.L.U32 R0, R4, 0x1f, RZ ;  /* 0x0000001f04007819 */ /* 0x000fce00000006ff */
.L_x_831:
[----:B0-----:R0:W1:Y:S02]  /*1fcf0*/  SYNCS.PHASECHK.TRANS64.TRYWAIT P0, [R3+URZ], R0 ;  /* 0x00000000030075a7 */ /* 0x001064000800017f */
[----:B-1----:R-:W-:Y:S05]  /*1fd00*/  @!P0 NANOSLEEP.SYNCS 0x989680 ;  /* 0x009896800000895d */ /* 0x002fea0003900000 */
[----:B------:R-:W1:Y:S02]  /*1fd10*/  @!P0 SYNCS.PHASECHK.TRANS64 P0, [R3+URZ], R0 ;  /* 0x00000000030085a7 */ /* 0x000e64000800007f */
[----:B-1----:R-:W-:Y:S05]  /*1fd20*/  @!P0 BRA `(.L_x_831) ;  /* 0xfffffffc00f08947 */ /* 0x002fea000383ffff */
.L_x_819:
[----:B------:R-:W-:Y:S05]  /*1fd30*/  BSYNC B0 ;  /* 0x0000000000007941 */ /* 0x000fea0003800000 */
.L_x_818:
[----:B------:R-:W-:Y:S05]  /*1fd40*/  EXIT ;  /* 0x000000000000794d */ /* 0x000fea0003800000 */
.L_x_22:
[----:B-1----:R1:W2:Y:S02]  /*1fd50*/  SYNCS.PHASECHK.TRANS64.TRYWAIT P1, [R3+URZ], R0 ;  /* 0x00000000030075a7 */ /* 0x0022a4000802017f */
[----:B--2---:R-:W-:Y:S05]  /*1fd60*/  @!P1 NANOSLEEP.SYNCS 0x989680 ;  /* 0x009896800000995d */ /* 0x004fea0003900000 */
[----:B------:R-:W2:Y:S02]  /*1fd70*/  @!P1 SYNCS.PHASECHK.TRANS64 P1, [R3+URZ], R0 ;  /* 0x00000000030095a7 */ /* 0x000ea4000802007f */
[----:B--2---:R-:W-:Y:S05]  /*1fd80*/  @!P1 BRA `(.L_x_22) ;  /* 0xfffffffc00f09947 */ /* 0x004fea000383ffff */
[----:B------:R-:W-:Y:S05]  /*1fd90*/  BRA `(.L_x_21) ;  /* 0xfffffe1800907947 */ /* 0x000fea000383ffff */
.L_x_27:
[----:B-1----:R-:W-:-:S04]  /*1fda0*/  IMAD.U32 R7, RZ, RZ, UR4 ;  /* 0x00000004ff077e24 */ /* 0x002fc8000f8e00ff */
[----:B------:R1:W2:Y:S03]  /*1fdb0*/  SYNCS.PHASECHK.TRANS64.TRYWAIT P1, [R7+URZ], R5 ;  /* 0x00000005070075a7 */ /* 0x0002a6000802017f */
[----:B--2---:R-:W-:Y:S05]  /*1fdc0*/  @!P1 NANOSLEEP.SYNCS 0x989680 ;  /* 0x009896800000995d */ /* 0x004fea0003900000 */
[----:B------:R-:W2:Y:S02]  /*1fdd0*/  @!P1 SYNCS.PHASECHK.TRANS64 P1, [R7+URZ], R5 ;  /* 0x00000005070095a7 */ /* 0x000ea4000802007f */
[----:B--2---:R-:W-:Y:S05]  /*1fde0*/  @!P1 BRA `(.L_x_27) ;  /* 0xfffffffc00ec9947 */ /* 0x004fea000383ffff */
[----:B------:R-:W-:Y:S05]  /*1fdf0*/  BRA `(.L_x_26) ;  /* 0xfffffe2800007947 */ /* 0x000fea000383ffff */
.L_x_806:
[----:B------:R-:W-:Y:S01]  /*1fe00*/  BSSY B1, `(.L_x_832) ;  /* 0x0000006000017945 */ /* 0x000fe20003800000 */
[----:B------:R-:W-:-:S07]  /*1fe10*/  IMAD.MOV.U32 R15, RZ, RZ, -0x1 ;  /* 0xffffffffff0f7424 */ /* 0x000fce00078e00ff */
[----:B------:R-:W-:Y:S05]  /*1fe20*/  WARPSYNC.COLLECTIVE R15, `(.L_x_833) ;  /* 0x000000000f0c7348 */ /* 0x000fea0003c00000 */
[----:B------:R-:W-:Y:S02]  /*1fe30*/  ELECT P6, UR62, PT ;  /* 0x00000000003e782f */ /* 0x000fe400038c0000 */
[----:B------:R-:W-:Y:S01]  /*1fe40*/  MOV R14, UR62 ;  /* 0x0000003e000e7c02 */ /* 0x000fe20008000f00 */
[----:B------:R-:W-:Y:S10]  /*1fe50*/  ENDCOLLECTIVE ;  /* 0x000000000000791b */ /* 0x000ff40003800000 */
.L_x_833:
[----:B------:R-:W-:Y:S05]  /*1fe60*/  BSYNC B1 ;  /* 0x0000000000017941 */ /* 0x000fea0003800000 */
.L_x_832:
[----:B------:R-:W-:Y:S05]  /*1fe70*/  BRA `(.L_x_834) ;  /* 0xffffffec00087947 */ /* 0x000fea000383ffff */
.L_x_809:
[----:B0-----:R0:W1:Y:S02]  /*1fe80*/  SYNCS.PHASECHK.TRANS64.TRYWAIT P0, [R15+URZ+0x58], R14 ;  /* 0x0000580e0f0075a7 */ /* 0x001064000800017f */
[----:B-1----:R-:W-:Y:S05]  /*1fe90*/  @!P0 NANOSLEEP.SYNCS 0x989680 ;  /* 0x009896800000895d */ /* 0x002fea0003900000 */
[----:B------:R-:W1:Y:S02]  /*1fea0*/  @!P0 SYNCS.PHASECHK.TRANS64 P0, [R15+URZ+0x58], R14 ;  /* 0x0000580e0f0085a7 */ /* 0x000e64000800007f */
[----:B-1----:R-:W-:Y:S05]  /*1feb0*/  @!P0 BRA `(.L_x_809) ;  /* 0xfffffffc00f08947 */ /* 0x002fea000383ffff */
[----:B------:R-:W-:Y:S05]  /*1fec0*/  BRA `(.L_x_835) ;  /* 0xffffffec003c7947 */ /* 0x000fea000383ffff */
.L_x_817:
[----:B------:R-:W-:Y:S01]  /*1fed0*/  BSSY B0, `(.L_x_836) ;  /* 0x0000006000007945 */ /* 0x000fe20003800000 */
[----:B------:R-:W-:-:S07]  /*1fee0*/  IMAD.MOV.U32 R15, RZ, RZ, -0x1 ;  /* 0xffffffffff0f7424 */ /* 0x000fce00078e00ff */
[----:B------:R-:W-:Y:S05]  /*1fef0*/  WARPSYNC.COLLECTIVE R15, `(.L_x_837) ;  /* 0x000000000f0c7348 */ /* 0x000fea0003c00000 */
[----:B------:R-:W-:Y:S02]  /*1ff00*/  ELECT P6, UR62, PT ;  /* 0x00000000003e782f */ /* 0x000fe400038c0000 */
[----:B------:R-:W-:Y:S01]  /*1ff10*/  MOV R14, UR62 ;  /* 0x0000003e000e7c02 */ /* 0x000fe20008000f00 */
[----:B------:R-:W-:Y:S10]  /*1ff20*/  ENDCOLLECTIVE ;  /* 0x000000000000791b */ /* 0x000ff40003800000 */
.L_x_837:
[----:B------:R-:W-:Y:S05]  /*1ff30*/  BSYNC B0 ;  /* 0x0000000000007941 */ /* 0x000fea0003800000 */
.L_x_836:
[----:B------:R-:W-:Y:S05]  /*1ff40*/  BRA `(.L_x_838) ;  /* 0xfffffff400cc7947 */ /* 0x000fea000383ffff */
.L_x_821:
[----:B0-----:R0:W1:Y:S02]  /*1ff50*/  SYNCS.PHASECHK.TRANS64.TRYWAIT P0, [R3+URZ], R2 ;  /* 0x00000002030075a7 */ /* 0x001064000800017f */
[----:B-1----:R-:W-:Y:S05]  /*1ff60*/  @!P0 NANOSLEEP.SYNCS 0x989680 ;  /* 0x009896800000895d */ /* 0x002fea0003900000 */
[----:B------:R-:W1:Y:S02]  /*1ff70*/  @!P0 SYNCS.PHASECHK.TRANS64 P0, [R3+URZ], R2 ;  /* 0x00000002030085a7 */ /* 0x000e64000800007f */
[----:B-1----:R-:W-:Y:S05]  /*1ff80*/  @!P0 BRA `(.L_x_821) ;  /* 0xfffffffc00f08947 */ /* 0x002fea000383ffff */
[----:B------:R-:W-:Y:S05]  /*1ff90*/  BRA `(.L_x_839) ;  /* 0xfffffff400f47947 */ /* 0x000fea000383ffff */
.L_x_822:
[----:B0-----:R0:W1:Y:S02]  /*1ffa0*/  SYNCS.PHASECHK.TRANS64.TRYWAIT P0, [R3+URZ], R2 ;  /* 0x00000002030075a7 */ /* 0x001064000800017f */
[----:B-1----:R-:W-:Y:S05]  /*1ffb0*/  @!P0 NANOSLEEP.SYNCS 0x989680 ;  /* 0x009896800000895d */ /* 0x002fea0003900000 */
[----:B------:R-:W1:Y:S02]  /*1ffc0*/  @!P0 SYNCS.PHASECHK.TRANS64 P0, [R3+URZ], R2 ;  /* 0x00000002030085a7 */ /* 0x000e64000800007f */
[----:B-1----:R-:W-:Y:S05]  /*1ffd0*/  @!P0 BRA `(.L_x_822) ;  /* 0xfffffffc00f08947 */ /* 0x002fea000383ffff */
[----:B------:R-:W-:Y:S05]  /*1ffe0*/  BRA `(.L_x_840) ;  /* 0xfffffff800047947 */ /* 0x000fea000383ffff */
.L_x_823:
[----:B0-----:R0:W1:Y:S02]  /*1fff0*/  SYNCS.PHASECHK.TRANS64.TRYWAIT P0, [R3+URZ], R2 ;  /* 0x00000002030075a7 */ /* 0x001064000800017f */
[----:B-1----:R-:W-:Y:S05]  /*20000*/  @!P0 NANOSLEEP.SYNCS 0x989680 ;  /* 0x009896800000895d */ /* 0x002fea0003900000 */
[----:B------:R-:W1:Y:S02]  /*20010*/  @!P0 SYNCS.PHASECHK.TRANS64 P0, [R3+URZ], R2 ;  /* 0x00000002030085a7 */ /* 0x000e64000800007f */
[----:B-1----:R-:W-:Y:S05]  /*20020*/  @!P0 BRA `(.L_x_823) ;  /* 0xfffffffc00f08947 */ /* 0x002fea000383ffff */
[----:B------:R-:W-:Y:S05]  /*20030*/  BRA `(.L_x_841) ;  /* 0xfffffff800147947 */ /* 0x000fea000383ffff */
.L_x_824:
[----:B0-----:R0:W1:Y:S02]  /*20040*/  SYNCS.PHASECHK.TRANS64.TRYWAIT P0, [R3+URZ], R2 ;  /* 0x00000002030075a7 */ /* 0x001064000800017f */
[----:B-1----:R-:W-:Y:S05]  /*20050*/  @!P0 NANOSLEEP.SYNCS 0x989680 ;  /* 0x009896800000895d */ /* 0x002fea0003900000 */
[----:B------:R-:W1:Y:S02]  /*20060*/  @!P0 SYNCS.PHASECHK.TRANS64 P0, [R3+URZ], R2 ;  /* 0x00000002030085a7 */ /* 0x000e64000800007f */
[----:B-1----:R-:W-:Y:S05]  /*20070*/  @!P0 BRA `(.L_x_824) ;  /* 0xfffffffc00f08947 */ /* 0x002fea000383ffff */
[----:B------:R-:W-:Y:S05]  /*20080*/  BRA `(.L_x_842) ;  /* 0xfffffff800247947 */ /* 0x000fea000383ffff */
.L_x_825:
[----:B0-----:R0:W1:Y:S02]  /*20090*/  SYNCS.PHASECHK.TRANS64.TRYWAIT P0, [R3+URZ], R2 ;  /* 0x00000002030075a7 */ /* 0x001064000800017f */
[----:B-1----:R-:W-:Y:S05]  /*200a0*/  @!P0 NANOSLEEP.SYNCS 0x989680 ;  /* 0x009896800000895d */ /* 0x002fea0003900000 */
[----:B------:R-:W1:Y:S02]  /*200b0*/  @!P0 SYNCS.PHASECHK.TRANS64 P0, [R3+URZ], R2 ;  /* 0x00000002030085a7 */ /* 0x000e64000800007f */
[----:B-1----:R-:W-:Y:S05]  /*200c0*/  @!P0 BRA `(.L_x_825) ;  /* 0xfffffffc00f08947 */ /* 0x002fea000383ffff */
[----:B------:R-:W-:Y:S05]  /*200d0*/  BRA `(.L_x_843) ;  /* 0xfffffff800347947 */ /* 0x000fea000383ffff */
.L_x_826:
[----:B0-----:R0:W1:Y:S02]  /*200e0*/  SYNCS.PHASECHK.TRANS64.TRYWAIT P0, [R3+URZ], R2 ;  /* 0x00000002030075a7 */ /* 0x001064000800017f */
[----:B-1----:R-:W-:Y:S05]  /*200f0*/  @!P0 NANOSLEEP.SYNCS 0x989680 ;  /* 0x009896800000895d */ /* 0x002fea0003900000 */
[----:B------:R-:W1:Y:S02]  /*20100*/  @!P0 SYNCS.PHASECHK.TRANS64 P0, [R3+URZ], R2 ;  /* 0x00000002030085a7 */ /* 0x000e64000800007f */
[----:B-1----:R-:W-:Y:S05]  /*20110*/  @!P0 BRA `(.L_x_826) ;  /* 0xfffffffc00f08947 */ /* 0x002fea000383ffff */
[----:B------:R-:W-:Y:S05]  /*20120*/  BRA `(.L_x_844) ;  /* 0xfffffff800447947 */ /* 0x000fea000383ffff */
.L_x_827:
[----:B0-----:R0:W1:Y:S02]  /*20130*/  SYNCS.PHASECHK.TRANS64.TRYWAIT P0, [R3+URZ], R2 ;  /* 0x00000002030075a7 */ /* 0x001064000800017f */
[----:B-1----:R-:W-:Y:S05]  /*20140*/  @!P0 NANOSLEEP.SYNCS 0x989680 ;  /* 0x009896800000895d */ /* 0x002fea0003900000 */
[----:B------:R-:W1:Y:S02]  /*20150*/  @!P0 SYNCS.PHASECHK.TRANS64 P0, [R3+URZ], R2 ;  /* 0x00000002030085a7 */ /* 0x000e64000800007f */
[----:B-1----:R-:W-:Y:S05]  /*20160*/  @!P0 BRA `(.L_x_827) ;  /* 0xfffffffc00f08947 */ /* 0x002fea000383ffff */
[----:B------:R-:W-:Y:S05]  /*20170*/  BRA `(.L_x_845) ;  /* 0xfffffff800547947 */ /* 0x000fea000383ffff */
.L_x_828:
[----:B0-----:R0:W1:Y:S02]  /*20180*/  SYNCS.PHASECHK.TRANS64.TRYWAIT P0, [R3+URZ], R2 ;  /* 0x00000002030075a7 */ /* 0x001064000800017f */
[----:B-1----:R-:W-:Y:S05]  /*20190*/  @!P0 NANOSLEEP.SYNCS 0x989680 ;  /* 0x009896800000895d */ /* 0x002fea0003900000 */
[----:B------:R-:W1:Y:S02]  /*201a0*/  @!P0 SYNCS.PHASECHK.TRANS64 P0, [R3+URZ], R2 ;  /* 0x00000002030085a7 */ /* 0x000e64000800007f */
[----:B-1----:R-:W-:Y:S05]  /*201b0*/  @!P0 BRA `(.L_x_828) ;  /* 0xfffffffc00f08947 */ /* 0x002fea000383ffff */
[----:B------:R-:W-:Y:S05]  /*201c0*/  BRA `(.L_x_846) ;  /* 0xfffffff800647947 */ /* 0x000fea000383ffff */
.L_x_829:
[----:B0-----:R0:W1:Y:S02]  /*201d0*/  SYNCS.PHASECHK.TRANS64.TRYWAIT P0, [R3+URZ], R2 ;  /* 0x00000002030075a7 */ /* 0x001064000800017f */
[----:B-1----:R-:W-:Y:S05]  /*201e0*/  @!P0 NANOSLEEP.SYNCS 0x989680 ;  /* 0x009896800000895d */ /* 0x002fea0003900000 */
[----:B------:R-:W1:Y:S02]  /*201f0*/  @!P0 SYNCS.PHASECHK.TRANS64 P0, [R3+URZ], R2 ;  /* 0x00000002030085a7 */ /* 0x000e64000800007f */
[----:B-1----:R-:W-:Y:S05]  /*20200*/  @!P0 BRA `(.L_x_829) ;  /* 0xfffffffc00f08947 */ /* 0x002fea000383ffff */
[----:B------:R-:W-:Y:S05]  /*20210*/  BRA `(.L_x_847) ;  /* 0xfffffff800747947 */ /* 0x000fea000383ffff */
.L_x_830:
[----:B0-----:R0:W1:Y:S02]  /*20220*/  SYNCS.PHASECHK.TRANS64.TRYWAIT P0, [R3+URZ], R2 ;  /* 0x00000002030075a7 */ /* 0x001064000800017f */
[----:B-1----:R-:W-:Y:S05]  /*20230*/  @!P0 NANOSLEEP.SYNCS 0x989680 ;  /* 0x009896800000895d */ /* 0x002fea0003900000 */
[----:B------:R-:W1:Y:S02]  /*20240*/  @!P0 SYNCS.PHASECHK.TRANS64 P0, [R3+URZ], R2 ;  /* 0x00000002030085a7 */ /* 0x000e64000800007f */
[----:B-1----:R-:W-:Y:S05]  /*20250*/  @!P0 BRA `(.L_x_830) ;  /* 0xfffffffc00f08947 */ /* 0x002fea000383ffff */
[----:B------:R-:W-:Y:S05]  /*20260*/  BRA `(.L_x_848) ;  /* 0xfffffff800847947 */ /* 0x000fea000383ffff */
.L_x_849:
[----:B------:R-:W-:-:S00]  /*20270*/  BRA `(.L_x_849) ;  /* 0xfffffffc00fc7947 */ /* 0x000fc0000383ffff */
[----:B------:R-:W-:-:S00]  /*20280*/  NOP ;  /* 0x0000000000007918 */ /* 0x000fc00000000000 */
[----:B------:R-:W-:-:S00]  /*20290*/  NOP ;  /* 0x0000000000007918 */ /* 0x000fc00000000000 */
[----:B------:R-:W-:-:S00]  /*202a0*/  NOP ;  /* 0x0000000000007918 */ /* 0x000fc00000000000 */
[----:B------:R-:W-:-:S00]  /*202b0*/  NOP ;  /* 0x0000000000007918 */ /* 0x000fc00000000000 */
[----:B------:R-:W-:-:S00]  /*202c0*/  NOP ;  /* 0x0000000000007918 */ /* 0x000fc00000000000 */
[----:B------:R-:W-:-:S00]  /*202d0*/  NOP ;  /* 0x0000000000007918 */ /* 0x000fc00000000000 */
[----:B------:R-:W-:-:S00]  /*202e0*/  NOP ;  /* 0x0000000000007918 */ /* 0x000fc00000000000 */
[----:B------:R-:W-:-:S00]  /*202f0*/  NOP ;  /* 0x0000000000007918 */ /* 0x000fc00000000000 */
.L_x_850:


//--------------------- .nv.global.init           --------------------------
	.section	.nv.global.init,"aw",@progbits
.nv.global.init:
	.type		$str$22,@object
	.size		$str$22,($str$23 - $str$22)
$str$22:
        /*0000*/ 	.byte	0x6b, 0x5f, 0x74, 0x69, 0x6c, 0x65, 0x5f, 0x63, 0x6f, 0x75, 0x6e, 0x74, 0x20, 0x3e, 0x3d, 0x20
        /*0010*/ 	.byte	0x31, 0x00
	.type		$str$23,@object
	.size		$str$23,(__unnamed_1 - $str$23)
$str$23:
        /*0012*/ 	.byte	0x2f, 0x74, 0x6d, 0x70, 0x2f, 0x63, 0x75, 0x74, 0x6c, 0x61, 0x73, 0x73, 0x5f, 0x73, 0x77, 0x65
        /*0022*/ 	.byte	0x65, 0x70, 0x5f, 0x73, 0x72, 0x63, 0x2f, 0x69, 0x6e, 0x63, 0x6c, 0x75, 0x64, 0x65, 0x2f, 0x63
        /*0032*/ 	.byte	0x75, 0x74, 0x6c, 0x61, 0x73, 0x73, 0x2f, 0x67, 0x65, 0x6d, 0x6d, 0x2f, 0x63, 0x6f, 0x6c, 0x6c
        /*0042*/ 	.byte	0x65, 0x63, 0x74, 0x69, 0x76, 0x65, 0x2f, 0x73, 0x6d, 0x39, 0x30, 0x5f, 0x6d, 0x6d, 0x61, 0x5f
        /*0052*/ 	.byte	0x74, 0x6d, 0x61, 0x5f, 0x67, 0x6d, 0x6d, 0x61, 0x5f, 0x73, 0x73, 0x5f, 0x77, 0x61, 0x72, 0x70
        /*0062*/ 	.byte	0x73, 0x70, 0x65, 0x63, 0x69, 0x61, 0x6c, 0x69, 0x7a, 0x65, 0x64, 0x2e, 0x68, 0x70, 0x70, 0x00
	.type		__unnamed_1,@object
	.size		__unnamed_1,(.L_0 - __unnamed_1)
__unnamed_1:
        /* <DEDUP_REMOVED lines=181> */
        /*0bc2*/ 	.byte	0x69, 0x64, 0x65, 0x6e, 0x74, 0x69, 0x74, 0x79, 0x5d, 0x00
.L_0:


//--------------------- .nv.shared._ZN7cutlass13device_kernelINS_4gemm6kernel13GemmUniversalIN4cute5tupleIJiiiiEEENS1_10collective13CollectiveMmaINS1_34MainloopSm90TmaGmmaWarpSpecializedILi11ENS5_IJNS4_1CILi2EEENSA_ILi1EEESC_EEENS1_35KernelTmaWarpSpecializedCooperativeEEENS5_IJNSA_ILi256EEENSA_ILi384EEENSA_ILi16EEEEEENS_6half_tENS5_IJlSC_lEEESK_SL_NS4_8TiledMMAINS4_8MMA_AtomIJNS4_4SM904GMMA26MMA_64x192x16_F32F16F16_SSILNSP_5MajorE0ELSR_0ELNSP_7ScaleInE1ELSS_1EEEEEENS4_6LayoutISD_NS5_IJSC_NSA_ILi0EEESW_EEEEENS5_IJNS4_10UnderscoreESZ_SZ_EEEEENS4_13SM90_TMA_LOADENS4_14ComposedLayoutINS4_7SwizzleILi1ELi4ELi3EEENS4_18smem_ptr_flag_bitsILi16EEENSV_INS5_IJNSA_ILi8EEESI_EEENS5_IJSI_SC_EEEEEEEvNS4_8identityENS4_23SM90_TMA_LOAD_MULTICASTES1C_vS1D_EENS_8epilogue10collective6detail29Sm90TmaWarpSpecializedAdapterINS1H_15DefaultEpilogueISK_SL_SL_NS1G_6thread17LinearCombinationISK_Li1EffLNS1L_9ScaleType4KindE0ELNS_15FloatRoundStyleE2ESK_EENS1_15EpilogueDefaultEEEEEvvEEEEvNT_6ParamsE --------------------------
	.section	.nv.shared._ZN7cutlass13device_kernelINS_4gemm6kernel13GemmUniversalIN4cute5tupleIJiiiiEEENS1_10collective13CollectiveMmaINS1_34MainloopSm90TmaGmmaWarpSpecializedILi11ENS5_IJNS4_1CILi2EEENSA_ILi1EEESC_EEENS1_35KernelTmaWarpSpecializedCooperativeEEENS5_IJNSA_ILi256EEENSA_ILi384EEENSA_ILi16EEEEEENS_6half_tENS5_IJlSC_lEEESK_SL_NS4_8TiledMMAINS4_8MMA_AtomIJNS4_4SM904GMMA26MMA_64x192x16_F32F16F16_SSILNSP_5MajorE0ELSR_0ELNSP_7ScaleInE1ELSS_1EEEEEENS4_6LayoutISD_NS5_IJSC_NSA_ILi0EEESW_EEEEENS5_IJNS4_10UnderscoreESZ_SZ_EEEEENS4_13SM90_TMA_LOADENS4_14ComposedLayoutINS4_7SwizzleILi1ELi4ELi3EEENS4_18smem_ptr_flag_bitsILi16EEENSV_INS5_IJNSA_ILi8EEESI_EEENS5_IJSI_SC_EEEEEEEvNS4_8identityENS4_23SM90_TMA_LOAD_MULTICASTES1C_vS1D_EENS_8epilogue10collective6detail29Sm90TmaWarpSpecializedAdapterINS1H_15DefaultEpilogueISK_SL_SL_NS1G_6thread17LinearCombinationISK_Li1EffLNS1L_9ScaleType4KindE0ELNS_15FloatRoundStyleE2ESK_EENS1_15EpilogueDefaultEEEEEvvEEEEvNT_6ParamsE,"aw",@nobits
	.sectionflags	@""
	.align	16
	.zero		1024


//--------------------- .nv.shared.reserved.0     --------------------------
	.section	.nv.shared.reserved.0,"aw",@nobits
	.weak		__nv_reservedSMEM_offset_0_alias
	.size		__nv_reservedSMEM_offset_0_alias, 0, 0
	.other		__nv_reservedSMEM_offset_0_alias,@"STO_CUDA_RESERVED_SHARED STV_DEFAULT"
__nv_reservedSMEM_offset_0_alias:
	.zero		0


//--------------------- .nv.global                --------------------------
	.section	.nv.global,"aw",@nobits
.nv.global:
	.type		_ZN40_INTERNAL_a37ae15c_4_k_cu_9a67ad9f_113784cute1_E,@object
	.size		_ZN40_INTERNAL_a37ae15c_4_k_cu_9a67ad9f_113784cute1_E,(_ZN40_INTERNAL_a37ae15c_4_k_cu_9a67ad9f_113784cuda3std3__45__cpo6cbeginE - _ZN40_INTERNAL_a37ae15c_4_k_cu_9a67ad9f_113784cute1_E)
_ZN40_INTERNAL_a37ae15c_4_k_cu_9a67ad9f_113784cute1_E:
	.zero		1
	.type		_ZN40_INTERNAL_a37ae15c_4_k_cu_9a67ad9f_113784cuda3std3__45__cpo6cbeginE,@object
	.size		_ZN40_INTERNAL_a37ae15c_4_k_cu_9a67ad9f_113784cuda3std3__45__cpo6cbeginE,(_ZN40_INTERNAL_a37ae15c_4_k_cu_9a67ad9f_113784cuda3std3__48in_placeE - _ZN40_INTERNAL_a37ae15c_4_k_cu_9a67ad9f_113784cuda3std3__45__cpo6cbeginE)
_ZN40_INTERNAL_a37ae15c_4_k_cu_9a67ad9f_113784cuda3std3__45__cpo6cbeginE:
	.zero		1
	.type		_ZN40_INTERNAL_a37ae15c_4_k_cu_9a67ad9f_113784cuda3std3__48in_placeE,@object
	.size		_ZN40_INTERNAL_a37ae15c_4_k_cu_9a67ad9f_113784cuda3std3__48in_placeE,(_ZN40_INTERNAL_a37ae15c_4_k_cu_9a67ad9f_113784cuda3std6ranges3__45__cpo9iter_moveE - _ZN40_INTERNAL_a37ae15c_4_k_cu_9a67ad9f_113784cuda3std3__48in_placeE)
_ZN40_INTERNAL_a37ae15c_4_k_cu_9a67ad9f_113784cuda3std3__48in_placeE:
	.zero		1
	.type		_ZN40_INTERNAL_a37ae15c_4_k_cu_9a67ad9f_113784cuda3std6ranges3__45__cpo9iter_moveE,@object
	.size		_ZN40_INTERNAL_a37ae15c_4_k_cu_9a67ad9f_113784cuda3std6ranges3__45__cpo9iter_moveE,(_ZN40_INTERNAL_a37ae15c_4_k_cu_9a67ad9f_113784cuda3std3__45__cpo5beginE - _ZN40_INTERNAL_a37ae15c_4_k_cu_9a67ad9f_113784cuda3std6ranges3__45__cpo9iter_moveE)
_ZN40_INTERNAL_a37ae15c_4_k_cu_9a67ad9f_113784cuda3std6ranges3__45__cpo9iter_moveE:
	.zero		1
	.type		_ZN40_INTERNAL_a37ae15c_4_k_cu_9a67ad9f_113784cuda3std3__45__cpo5beginE,@object
	.size		_ZN40_INTERNAL_a37ae15c_4_k_cu_9a67ad9f_113784cuda3std3__45__cpo5beginE,(_ZN40_INTERNAL_a37ae15c_4_k_cu_9a67ad9f_113784cuda3std3__442_GLOBAL__N__a37ae15c_4_k_cu_9a67ad9f_113786ignoreE - _ZN40_INTERNAL_a37ae15c_4_k_cu_9a67ad9f_113784cuda3std3__45__cpo5beginE)
_ZN40_INTERNAL_a37ae15c_4_k_cu_9a67ad9f_113784cuda3std3__45__cpo5beginE:
	.zero		1
	.type		_ZN40_INTERNAL_a37ae15c_4_k_cu_9a67ad9f_113784cuda3std3__442_GLOBAL__N__a37ae15c_4_k_cu_9a67ad9f_113786ignoreE,@object
	.size		_ZN40_INTERNAL_a37ae15c_4_k_cu_9a67ad9f_113784cuda3std3__442_GLOBAL__N__a37ae15c_4_k_cu_9a67ad9f_113786ignoreE,(_ZN40_INTERNAL_a37ae15c_4_k_cu_9a67ad9f_113784cute7productE - _ZN40_INTERNAL_a37ae15c_4_k_cu_9a67ad9f_113784cuda3std3__442_GLOBAL__N__a37ae15c_4_k_cu_9a67ad9f_113786ignoreE)
_ZN40_INTERNAL_a37ae15c_4_k_cu_9a67ad9f_113784cuda3std3__442_GLOBAL__N__a37ae15c_4_k_cu_9a67ad9f_113786ignoreE:
	.zero		1
	.type		_ZN40_INTERNAL_a37ae15c_4_k_cu_9a67ad9f_113784cute7productE,@object
	.size		_ZN40_INTERNAL_a37ae15c_4_k_cu_9a67ad9f_113784cute7productE,(_ZN40_INTERNAL_a37ae15c_4_k_cu_9a67ad9f_113784cuda3std3__45__cpo3endE - _ZN40_INTERNAL_a37ae15c_4_k_cu_9a67ad9f_113784cute7productE)
_ZN40_INTERNAL_a37ae15c_4_k_cu_9a67ad9f_113784cute7productE:
	.zero		1
	.type		_ZN40_INTERNAL_a37ae15c_4_k_cu_9a67ad9f_113784cuda3std3__45__cpo3endE,@object
	.size		_ZN40_INTERNAL_a37ae15c_4_k_cu_9a67ad9f_113784cuda3std3__45__cpo3endE,(_ZN40_INTERNAL_a37ae15c_4_k_cu_9a67ad9f_113784cuda3std3__419piecewise_constructE - _ZN40_INTERNAL_a37ae15c_4_k_cu_9a67ad9f_113784cuda3std3__45__cpo3endE)
_ZN40_INTERNAL_a37ae15c_4_k_cu_9a67ad9f_113784cuda3std3__45__cpo3endE:
	.zero		1
	.type		_ZN40_INTERNAL_a37ae15c_4_k_cu_9a67ad9f_113784cuda3std3__419piecewise_constructE,@object
	.size		_ZN40_INTERNAL_a37ae15c_4_k_cu_9a67ad9f_113784cuda3std3__419piecewise_constructE,(_ZN40_INTERNAL_a37ae15c_4_k_cu_9a67ad9f_113784cuda3std3__45__cpo4cendE - _ZN40_INTERNAL_a37ae15c_4_k_cu_9a67ad9f_113784cuda3std3__419piecewise_constructE)
_ZN40_INTERNAL_a37ae15c_4_k_cu_9a67ad9f_113784cuda3std3__419piecewise_constructE:
	.zero		1
	.type		_ZN40_INTERNAL_a37ae15c_4_k_cu_9a67ad9f_113784cuda3std3__45__cpo4cendE,@object
	.size		_ZN40_INTERNAL_a37ae15c_4_k_cu_9a67ad9f_113784cuda3std3__45__cpo4cendE,(_ZN40_INTERNAL_a37ae15c_4_k_cu_9a67ad9f_113784cuda3std6ranges3__45__cpo4swapE - _ZN40_INTERNAL_a37ae15c_4_k_cu_9a67ad9f_113784cuda3std3__45__cpo4cendE)
_ZN40_INTERNAL_a37ae15c_4_k_cu_9a67ad9f_113784cuda3std3__45__cpo4cendE:
	.zero		1
	.type		_ZN40_INTERNAL_a37ae15c_4_k_cu_9a67ad9f_113784cuda3std6ranges3__45__cpo4swapE,@object
	.size		_ZN40_INTERNAL_a37ae15c_4_k_cu_9a67ad9f_113784cuda3std6ranges3__45__cpo4swapE,(.L_8 - _ZN40_INTERNAL_a37ae15c_4_k_cu_9a67ad9f_113784cuda3std6ranges3__45__cpo4swapE)
_ZN40_INTERNAL_a37ae15c_4_k_cu_9a67ad9f_113784cuda3std6ranges3__45__cpo4swapE:
	.zero		1
.L_8:


//--------------------- .nv.constant0._ZN7cutlass13device_kernelINS_4gemm6kernel13GemmUniversalIN4cute5tupleIJiiiiEEENS1_10collective13CollectiveMmaINS1_34MainloopSm90TmaGmmaWarpSpecializedILi11ENS5_IJNS4_1CILi2EEENSA_ILi1EEESC_EEENS1_35KernelTmaWarpSpecializedCooperativeEEENS5_IJNSA_ILi256EEENSA_ILi384EEENSA_ILi16EEEEEENS_6half_tENS5_IJlSC_lEEESK_SL_NS4_8TiledMMAINS4_8MMA_AtomIJNS4_4SM904GMMA26MMA_64x192x16_F32F16F16_SSILNSP_5MajorE0ELSR_0ELNSP_7ScaleInE1ELSS_1EEEEEENS4_6LayoutISD_NS5_IJSC_NSA_ILi0EEESW_EEEEENS5_IJNS4_10UnderscoreESZ_SZ_EEEEENS4_13SM90_TMA_LOADENS4_14ComposedLayoutINS4_7SwizzleILi1ELi4ELi3EEENS4_18smem_ptr_flag_bitsILi16EEENSV_INS5_IJNSA_ILi8EEESI_EEENS5_IJSI_SC_EEEEEEEvNS4_8identityENS4_23SM90_TMA_LOAD_MULTICASTES1C_vS1D_EENS_8epilogue10collective6detail29Sm90TmaWarpSpecializedAdapterINS1H_15DefaultEpilogueISK_SL_SL_NS1G_6thread17LinearCombinationISK_Li1EffLNS1L_9ScaleType4KindE0ELNS_15FloatRoundStyleE2ESK_EENS1_15EpilogueDefaultEEEEEvvEEEEvNT_6ParamsE --------------------------
	.section	.nv.constant0._ZN7cutlass13device_kernelINS_4gemm6kernel13GemmUniversalIN4cute5tupleIJiiiiEEENS1_10collective13CollectiveMmaINS1_34MainloopSm90TmaGmmaWarpSpecializedILi11ENS5_IJNS4_1CILi2EEENSA_ILi1EEESC_EEENS1_35KernelTmaWarpSpecializedCooperativeEEENS5_IJNSA_ILi256EEENSA_ILi384EEENSA_ILi16EEEEEENS_6half_tENS5_IJlSC_lEEESK_SL_NS4_8TiledMMAINS4_8MMA_AtomIJNS4_4SM904GMMA26MMA_64x192x16_F32F16F16_SSILNSP_5MajorE0ELSR_0ELNSP_7ScaleInE1ELSS_1EEEEEENS4_6LayoutISD_NS5_IJSC_NSA_ILi0EEESW_EEEEENS5_IJNS4_10UnderscoreESZ_SZ_EEEEENS4_13SM90_TMA_LOADENS4_14ComposedLayoutINS4_7SwizzleILi1ELi4ELi3EEENS4_18smem_ptr_flag_bitsILi16EEENSV_INS5_IJNSA_ILi8EEESI_EEENS5_IJSI_SC_EEEEEEEvNS4_8identityENS4_23SM90_TMA_LOAD_MULTICASTES1C_vS1D_EENS_8epilogue10collective6detail29Sm90TmaWarpSpecializedAdapterINS1H_15DefaultEpilogueISK_SL_SL_NS1G_6thread17LinearCombinationISK_Li1EffLNS1L_9ScaleType4KindE0ELNS_15FloatRoundStyleE2ESK_EENS1_15EpilogueDefaultEEEEEvvEEEEvNT_6ParamsE,"a",@progbits
	.sectionflags	@""
	.align	4
.nv.constant0._ZN7cutlass13device_kernelINS_4gemm6kernel13GemmUniversalIN4cute5tupleIJiiiiEEENS1_10collective13CollectiveMmaINS1_34MainloopSm90TmaGmmaWarpSpecializedILi11ENS5_IJNS4_1CILi2EEENSA_ILi1EEESC_EEENS1_35KernelTmaWarpSpecializedCooperativeEEENS5_IJNSA_ILi256EEENSA_ILi384EEENSA_ILi16EEEEEENS_6half_tENS5_IJlSC_lEEESK_SL_NS4_8TiledMMAINS4_8MMA_AtomIJNS4_4SM904GMMA26MMA_64x192x16_F32F16F16_SSILNSP_5MajorE0ELSR_0ELNSP_7ScaleInE1ELSS_1EEEEEENS4_6LayoutISD_NS5_IJSC_NSA_ILi0EEESW_EEEEENS5_IJNS4_10UnderscoreESZ_SZ_EEEEENS4_13SM90_TMA_LOADENS4_14ComposedLayoutINS4_7SwizzleILi1ELi4ELi3EEENS4_18smem_ptr_flag_bitsILi16EEENSV_INS5_IJNSA_ILi8EEESI_EEENS5_IJSI_SC_EEEEEEEvNS4_8identityENS4_23SM90_TMA_LOAD_MULTICASTES1C_vS1D_EENS_8epilogue10collective6detail29Sm90TmaWarpSpecializedAdapterINS1H_15DefaultEpilogueISK_SL_SL_NS1G_6thread17LinearCombinationISK_Li1EffLNS1L_9ScaleType4KindE0ELNS_15FloatRoundStyleE2ESK_EENS1_15EpilogueDefaultEEEEEvvEEEEvNT_6ParamsE:
	.zero		1664


//--------------------- SYMBOLS --------------------------

	.type		.nv.reservedSmem.offset0,@object
	.size		.nv.reservedSmem.offset0,0x4
	.type		__assertfail,@function
